//
// Generated by NVIDIA NVVM Compiler
//
// Compiler Build ID: CL-36424714
// Cuda compilation tools, release 13.0, V13.0.88
// Based on NVVM 20.0.0
//

.version 9.0
.target sm_100
.address_size 64

	// .globl	_Z33nppiCopy_8u_C4R_vectorized_kernelPKhiPhiii

.visible .entry _Z33nppiCopy_8u_C4R_vectorized_kernelPKhiPhiii(
	.param .u64 .ptr .align 1 _Z33nppiCopy_8u_C4R_vectorized_kernelPKhiPhiii_param_0,
	.param .u32 _Z33nppiCopy_8u_C4R_vectorized_kernelPKhiPhiii_param_1,
	.param .u64 .ptr .align 1 _Z33nppiCopy_8u_C4R_vectorized_kernelPKhiPhiii_param_2,
	.param .u32 _Z33nppiCopy_8u_C4R_vectorized_kernelPKhiPhiii_param_3,
	.param .u32 _Z33nppiCopy_8u_C4R_vectorized_kernelPKhiPhiii_param_4,
	.param .u32 _Z33nppiCopy_8u_C4R_vectorized_kernelPKhiPhiii_param_5
)
{
	.reg .pred 	%p<4>;
	.reg .b32 	%r<18>;
	.reg .b64 	%rd<12>;

	ld.param.u64 	%rd1, [_Z33nppiCopy_8u_C4R_vectorized_kernelPKhiPhiii_param_0];
	ld.param.u32 	%r3, [_Z33nppiCopy_8u_C4R_vectorized_kernelPKhiPhiii_param_1];
	ld.param.u64 	%rd2, [_Z33nppiCopy_8u_C4R_vectorized_kernelPKhiPhiii_param_2];
	ld.param.u32 	%r4, [_Z33nppiCopy_8u_C4R_vectorized_kernelPKhiPhiii_param_3];
	ld.param.u32 	%r5, [_Z33nppiCopy_8u_C4R_vectorized_kernelPKhiPhiii_param_4];
	ld.param.u32 	%r6, [_Z33nppiCopy_8u_C4R_vectorized_kernelPKhiPhiii_param_5];
	mov.u32 	%r8, %ctaid.x;
	mov.u32 	%r9, %ntid.x;
	mov.u32 	%r10, %tid.x;
	mad.lo.s32 	%r1, %r8, %r9, %r10;
	mov.u32 	%r11, %ctaid.y;
	mov.u32 	%r12, %ntid.y;
	mov.u32 	%r13, %tid.y;
	mad.lo.s32 	%r14, %r11, %r12, %r13;
	setp.ge.s32 	%p1, %r1, %r5;
	setp.ge.s32 	%p2, %r14, %r6;
	or.pred  	%p3, %p1, %p2;
	@%p3 bra 	$L__BB0_2;
	cvta.to.global.u64 	%rd3, %rd1;
	cvta.to.global.u64 	%rd4, %rd2;
	mul.lo.s32 	%r15, %r3, %r14;
	cvt.s64.s32 	%rd5, %r15;
	add.s64 	%rd6, %rd3, %rd5;
	mul.lo.s32 	%r16, %r4, %r14;
	cvt.s64.s32 	%rd7, %r16;
	add.s64 	%rd8, %rd4, %rd7;
	mul.wide.s32 	%rd9, %r1, 4;
	add.s64 	%rd10, %rd6, %rd9;
	ld.global.u32 	%r17, [%rd10];
	add.s64 	%rd11, %rd8, %rd9;
	st.global.u32 	[%rd11], %r17;
$L__BB0_2:
	ret;

}
	// .globl	_Z29nppiCopy_32f_C3P3R_vectorizedPKfiPfS1_S1_iii
.visible .entry _Z29nppiCopy_32f_C3P3R_vectorizedPKfiPfS1_S1_iii(
	.param .u64 .ptr .align 1 _Z29nppiCopy_32f_C3P3R_vectorizedPKfiPfS1_S1_iii_param_0,
	.param .u32 _Z29nppiCopy_32f_C3P3R_vectorizedPKfiPfS1_S1_iii_param_1,
	.param .u64 .ptr .align 1 _Z29nppiCopy_32f_C3P3R_vectorizedPKfiPfS1_S1_iii_param_2,
	.param .u64 .ptr .align 1 _Z29nppiCopy_32f_C3P3R_vectorizedPKfiPfS1_S1_iii_param_3,
	.param .u64 .ptr .align 1 _Z29nppiCopy_32f_C3P3R_vectorizedPKfiPfS1_S1_iii_param_4,
	.param .u32 _Z29nppiCopy_32f_C3P3R_vectorizedPKfiPfS1_S1_iii_param_5,
	.param .u32 _Z29nppiCopy_32f_C3P3R_vectorizedPKfiPfS1_S1_iii_param_6,
	.param .u32 _Z29nppiCopy_32f_C3P3R_vectorizedPKfiPfS1_S1_iii_param_7
)
{
	.reg .pred 	%p<7>;
	.reg .b32 	%r<30>;
	.reg .b32 	%f<16>;
	.reg .b64 	%rd<27>;

	ld.param.u64 	%rd5, [_Z29nppiCopy_32f_C3P3R_vectorizedPKfiPfS1_S1_iii_param_0];
	ld.param.u32 	%r11, [_Z29nppiCopy_32f_C3P3R_vectorizedPKfiPfS1_S1_iii_param_1];
	ld.param.u64 	%rd6, [_Z29nppiCopy_32f_C3P3R_vectorizedPKfiPfS1_S1_iii_param_2];
	ld.param.u64 	%rd7, [_Z29nppiCopy_32f_C3P3R_vectorizedPKfiPfS1_S1_iii_param_3];
	ld.param.u64 	%rd8, [_Z29nppiCopy_32f_C3P3R_vectorizedPKfiPfS1_S1_iii_param_4];
	ld.param.u32 	%r12, [_Z29nppiCopy_32f_C3P3R_vectorizedPKfiPfS1_S1_iii_param_5];
	ld.param.u32 	%r13, [_Z29nppiCopy_32f_C3P3R_vectorizedPKfiPfS1_S1_iii_param_6];
	ld.param.u32 	%r14, [_Z29nppiCopy_32f_C3P3R_vectorizedPKfiPfS1_S1_iii_param_7];
	mov.u32 	%r15, %ctaid.x;
	mov.u32 	%r16, %ntid.x;
	mov.u32 	%r17, %tid.x;
	mad.lo.s32 	%r1, %r15, %r16, %r17;
	shl.b32 	%r28, %r1, 2;
	mov.u32 	%r18, %ctaid.y;
	mov.u32 	%r19, %ntid.y;
	mov.u32 	%r20, %tid.y;
	mad.lo.s32 	%r3, %r18, %r19, %r20;
	setp.ge.s32 	%p1, %r3, %r14;
	@%p1 bra 	$L__BB1_5;
	cvta.to.global.u64 	%rd9, %rd5;
	cvta.to.global.u64 	%rd10, %rd6;
	cvta.to.global.u64 	%rd11, %rd7;
	cvta.to.global.u64 	%rd12, %rd8;
	mul.lo.s32 	%r21, %r11, %r3;
	cvt.s64.s32 	%rd13, %r21;
	add.s64 	%rd1, %rd9, %rd13;
	mul.lo.s32 	%r22, %r12, %r3;
	cvt.s64.s32 	%rd14, %r22;
	add.s64 	%rd2, %rd10, %rd14;
	add.s64 	%rd3, %rd11, %rd14;
	add.s64 	%rd4, %rd12, %rd14;
	add.s32 	%r23, %r28, 3;
	setp.lt.s32 	%p2, %r23, %r13;
	@%p2 bra 	$L__BB1_6;
	setp.ge.s32 	%p3, %r28, %r13;
	@%p3 bra 	$L__BB1_5;
	mul.lo.s32 	%r27, %r1, 12;
	mov.b32 	%r29, 1;
$L__BB1_4:
	add.s32 	%r25, %r29, -1;
	mul.wide.s32 	%rd15, %r28, 4;
	add.s64 	%rd16, %rd4, %rd15;
	add.s64 	%rd17, %rd3, %rd15;
	add.s64 	%rd18, %rd2, %rd15;
	mul.wide.s32 	%rd19, %r27, 4;
	add.s64 	%rd20, %rd1, %rd19;
	ld.global.f32 	%f1, [%rd20];
	st.global.f32 	[%rd18], %f1;
	ld.global.f32 	%f2, [%rd20+4];
	st.global.f32 	[%rd17], %f2;
	ld.global.f32 	%f3, [%rd20+8];
	st.global.f32 	[%rd16], %f3;
	setp.lt.u32 	%p4, %r25, 3;
	add.s32 	%r28, %r28, 1;
	setp.lt.s32 	%p5, %r28, %r13;
	and.pred  	%p6, %p4, %p5;
	add.s32 	%r29, %r29, 1;
	add.s32 	%r27, %r27, 3;
	@%p6 bra 	$L__BB1_4;
$L__BB1_5:
	ret;
$L__BB1_6:
	mul.lo.s32 	%r26, %r1, 12;
	mul.wide.s32 	%rd21, %r26, 4;
	add.s64 	%rd22, %rd1, %rd21;
	ld.global.f32 	%f4, [%rd22];
	ld.global.f32 	%f5, [%rd22+4];
	ld.global.f32 	%f6, [%rd22+8];
	ld.global.f32 	%f7, [%rd22+12];
	ld.global.f32 	%f8, [%rd22+16];
	ld.global.f32 	%f9, [%rd22+20];
	ld.global.f32 	%f10, [%rd22+24];
	ld.global.f32 	%f11, [%rd22+28];
	ld.global.f32 	%f12, [%rd22+32];
	ld.global.f32 	%f13, [%rd22+36];
	ld.global.f32 	%f14, [%rd22+40];
	ld.global.f32 	%f15, [%rd22+44];
	mul.wide.s32 	%rd23, %r28, 4;
	add.s64 	%rd24, %rd2, %rd23;
	st.global.v4.f32 	[%rd24], {%f4, %f7, %f10, %f13};
	add.s64 	%rd25, %rd3, %rd23;
	st.global.v4.f32 	[%rd25], {%f5, %f8, %f11, %f14};
	add.s64 	%rd26, %rd4, %rd23;
	st.global.v4.f32 	[%rd26], {%f6, %f9, %f12, %f15};
	bra.uni 	$L__BB1_5;

}
	// .globl	_Z29nppiCopy_32f_P3C3R_vectorizedPKfS0_S0_iPfiii
.visible .entry _Z29nppiCopy_32f_P3C3R_vectorizedPKfS0_S0_iPfiii(
	.param .u64 .ptr .align 1 _Z29nppiCopy_32f_P3C3R_vectorizedPKfS0_S0_iPfiii_param_0,
	.param .u64 .ptr .align 1 _Z29nppiCopy_32f_P3C3R_vectorizedPKfS0_S0_iPfiii_param_1,
	.param .u64 .ptr .align 1 _Z29nppiCopy_32f_P3C3R_vectorizedPKfS0_S0_iPfiii_param_2,
	.param .u32 _Z29nppiCopy_32f_P3C3R_vectorizedPKfS0_S0_iPfiii_param_3,
	.param .u64 .ptr .align 1 _Z29nppiCopy_32f_P3C3R_vectorizedPKfS0_S0_iPfiii_param_4,
	.param .u32 _Z29nppiCopy_32f_P3C3R_vectorizedPKfS0_S0_iPfiii_param_5,
	.param .u32 _Z29nppiCopy_32f_P3C3R_vectorizedPKfS0_S0_iPfiii_param_6,
	.param .u32 _Z29nppiCopy_32f_P3C3R_vectorizedPKfS0_S0_iPfiii_param_7
)
{
	.reg .pred 	%p<7>;
	.reg .b32 	%r<30>;
	.reg .b32 	%f<16>;
	.reg .b64 	%rd<27>;

	ld.param.u64 	%rd5, [_Z29nppiCopy_32f_P3C3R_vectorizedPKfS0_S0_iPfiii_param_0];
	ld.param.u64 	%rd6, [_Z29nppiCopy_32f_P3C3R_vectorizedPKfS0_S0_iPfiii_param_1];
	ld.param.u64 	%rd7, [_Z29nppiCopy_32f_P3C3R_vectorizedPKfS0_S0_iPfiii_param_2];
	ld.param.u32 	%r11, [_Z29nppiCopy_32f_P3C3R_vectorizedPKfS0_S0_iPfiii_param_3];
	ld.param.u64 	%rd8, [_Z29nppiCopy_32f_P3C3R_vectorizedPKfS0_S0_iPfiii_param_4];
	ld.param.u32 	%r12, [_Z29nppiCopy_32f_P3C3R_vectorizedPKfS0_S0_iPfiii_param_5];
	ld.param.u32 	%r13, [_Z29nppiCopy_32f_P3C3R_vectorizedPKfS0_S0_iPfiii_param_6];
	ld.param.u32 	%r14, [_Z29nppiCopy_32f_P3C3R_vectorizedPKfS0_S0_iPfiii_param_7];
	mov.u32 	%r15, %ctaid.x;
	mov.u32 	%r16, %ntid.x;
	mov.u32 	%r17, %tid.x;
	mad.lo.s32 	%r1, %r15, %r16, %r17;
	shl.b32 	%r28, %r1, 2;
	mov.u32 	%r18, %ctaid.y;
	mov.u32 	%r19, %ntid.y;
	mov.u32 	%r20, %tid.y;
	mad.lo.s32 	%r3, %r18, %r19, %r20;
	setp.ge.s32 	%p1, %r3, %r14;
	@%p1 bra 	$L__BB2_5;
	cvta.to.global.u64 	%rd9, %rd5;
	cvta.to.global.u64 	%rd10, %rd8;
	cvta.to.global.u64 	%rd11, %rd6;
	cvta.to.global.u64 	%rd12, %rd7;
	mul.lo.s32 	%r21, %r11, %r3;
	cvt.s64.s32 	%rd13, %r21;
	add.s64 	%rd1, %rd9, %rd13;
	add.s64 	%rd2, %rd11, %rd13;
	add.s64 	%rd3, %rd12, %rd13;
	mul.lo.s32 	%r22, %r12, %r3;
	cvt.s64.s32 	%rd14, %r22;
	add.s64 	%rd4, %rd10, %rd14;
	add.s32 	%r23, %r28, 3;
	setp.lt.s32 	%p2, %r23, %r13;
	@%p2 bra 	$L__BB2_6;
	setp.ge.s32 	%p3, %r28, %r13;
	@%p3 bra 	$L__BB2_5;
	mul.lo.s32 	%r27, %r1, 12;
	mov.b32 	%r29, 1;
$L__BB2_4:
	add.s32 	%r25, %r29, -1;
	mul.wide.s32 	%rd15, %r28, 4;
	add.s64 	%rd16, %rd3, %rd15;
	add.s64 	%rd17, %rd2, %rd15;
	add.s64 	%rd18, %rd1, %rd15;
	ld.global.f32 	%f1, [%rd18];
	mul.wide.s32 	%rd19, %r27, 4;
	add.s64 	%rd20, %rd4, %rd19;
	st.global.f32 	[%rd20], %f1;
	ld.global.f32 	%f2, [%rd17];
	st.global.f32 	[%rd20+4], %f2;
	ld.global.f32 	%f3, [%rd16];
	st.global.f32 	[%rd20+8], %f3;
	setp.lt.u32 	%p4, %r25, 3;
	add.s32 	%r28, %r28, 1;
	setp.lt.s32 	%p5, %r28, %r13;
	and.pred  	%p6, %p4, %p5;
	add.s32 	%r29, %r29, 1;
	add.s32 	%r27, %r27, 3;
	@%p6 bra 	$L__BB2_4;
$L__BB2_5:
	ret;
$L__BB2_6:
	mul.wide.s32 	%rd21, %r28, 4;
	add.s64 	%rd22, %rd1, %rd21;
	ld.global.v4.f32 	{%f4, %f5, %f6, %f7}, [%rd22];
	add.s64 	%rd23, %rd2, %rd21;
	ld.global.v4.f32 	{%f8, %f9, %f10, %f11}, [%rd23];
	add.s64 	%rd24, %rd3, %rd21;
	ld.global.v4.f32 	{%f12, %f13, %f14, %f15}, [%rd24];
	mul.lo.s32 	%r26, %r1, 12;
	mul.wide.s32 	%rd25, %r26, 4;
	add.s64 	%rd26, %rd4, %rd25;
	st.global.f32 	[%rd26], %f4;
	st.global.f32 	[%rd26+4], %f8;
	st.global.f32 	[%rd26+8], %f12;
	st.global.f32 	[%rd26+12], %f5;
	st.global.f32 	[%rd26+16], %f9;
	st.global.f32 	[%rd26+20], %f13;
	st.global.f32 	[%rd26+24], %f6;
	st.global.f32 	[%rd26+28], %f10;
	st.global.f32 	[%rd26+32], %f14;
	st.global.f32 	[%rd26+36], %f7;
	st.global.f32 	[%rd26+40], %f11;
	st.global.f32 	[%rd26+44], %f15;
	bra.uni 	$L__BB2_5;

}
	// .globl	_Z15nppiCopy_kernelIhLi1EEvPKT_iPS0_iii
.visible .entry _Z15nppiCopy_kernelIhLi1EEvPKT_iPS0_iii(
	.param .u64 .ptr .align 1 _Z15nppiCopy_kernelIhLi1EEvPKT_iPS0_iii_param_0,
	.param .u32 _Z15nppiCopy_kernelIhLi1EEvPKT_iPS0_iii_param_1,
	.param .u64 .ptr .align 1 _Z15nppiCopy_kernelIhLi1EEvPKT_iPS0_iii_param_2,
	.param .u32 _Z15nppiCopy_kernelIhLi1EEvPKT_iPS0_iii_param_3,
	.param .u32 _Z15nppiCopy_kernelIhLi1EEvPKT_iPS0_iii_param_4,
	.param .u32 _Z15nppiCopy_kernelIhLi1EEvPKT_iPS0_iii_param_5
)
{
	.reg .pred 	%p<4>;
	.reg .b16 	%rs<2>;
	.reg .b32 	%r<17>;
	.reg .b64 	%rd<12>;

	ld.param.u64 	%rd1, [_Z15nppiCopy_kernelIhLi1EEvPKT_iPS0_iii_param_0];
	ld.param.u32 	%r3, [_Z15nppiCopy_kernelIhLi1EEvPKT_iPS0_iii_param_1];
	ld.param.u64 	%rd2, [_Z15nppiCopy_kernelIhLi1EEvPKT_iPS0_iii_param_2];
	ld.param.u32 	%r4, [_Z15nppiCopy_kernelIhLi1EEvPKT_iPS0_iii_param_3];
	ld.param.u32 	%r5, [_Z15nppiCopy_kernelIhLi1EEvPKT_iPS0_iii_param_4];
	ld.param.u32 	%r6, [_Z15nppiCopy_kernelIhLi1EEvPKT_iPS0_iii_param_5];
	mov.u32 	%r8, %ctaid.x;
	mov.u32 	%r9, %ntid.x;
	mov.u32 	%r10, %tid.x;
	mad.lo.s32 	%r1, %r8, %r9, %r10;
	mov.u32 	%r11, %ctaid.y;
	mov.u32 	%r12, %ntid.y;
	mov.u32 	%r13, %tid.y;
	mad.lo.s32 	%r14, %r11, %r12, %r13;
	setp.ge.s32 	%p1, %r1, %r5;
	setp.ge.s32 	%p2, %r14, %r6;
	or.pred  	%p3, %p1, %p2;
	@%p3 bra 	$L__BB3_2;
	cvta.to.global.u64 	%rd3, %rd1;
	cvta.to.global.u64 	%rd4, %rd2;
	mul.lo.s32 	%r15, %r3, %r14;
	cvt.s64.s32 	%rd5, %r15;
	mul.lo.s32 	%r16, %r4, %r14;
	cvt.s64.s32 	%rd6, %r16;
	cvt.s64.s32 	%rd7, %r1;
	add.s64 	%rd8, %rd5, %rd7;
	add.s64 	%rd9, %rd3, %rd8;
	ld.global.u8 	%rs1, [%rd9];
	add.s64 	%rd10, %rd6, %rd7;
	add.s64 	%rd11, %rd4, %rd10;
	st.global.u8 	[%rd11], %rs1;
$L__BB3_2:
	ret;

}
	// .globl	_Z15nppiCopy_kernelIhLi3EEvPKT_iPS0_iii
.visible .entry _Z15nppiCopy_kernelIhLi3EEvPKT_iPS0_iii(
	.param .u64 .ptr .align 1 _Z15nppiCopy_kernelIhLi3EEvPKT_iPS0_iii_param_0,
	.param .u32 _Z15nppiCopy_kernelIhLi3EEvPKT_iPS0_iii_param_1,
	.param .u64 .ptr .align 1 _Z15nppiCopy_kernelIhLi3EEvPKT_iPS0_iii_param_2,
	.param .u32 _Z15nppiCopy_kernelIhLi3EEvPKT_iPS0_iii_param_3,
	.param .u32 _Z15nppiCopy_kernelIhLi3EEvPKT_iPS0_iii_param_4,
	.param .u32 _Z15nppiCopy_kernelIhLi3EEvPKT_iPS0_iii_param_5
)
{
	.reg .pred 	%p<4>;
	.reg .b16 	%rs<4>;
	.reg .b32 	%r<18>;
	.reg .b64 	%rd<12>;

	ld.param.u64 	%rd1, [_Z15nppiCopy_kernelIhLi3EEvPKT_iPS0_iii_param_0];
	ld.param.u32 	%r3, [_Z15nppiCopy_kernelIhLi3EEvPKT_iPS0_iii_param_1];
	ld.param.u64 	%rd2, [_Z15nppiCopy_kernelIhLi3EEvPKT_iPS0_iii_param_2];
	ld.param.u32 	%r4, [_Z15nppiCopy_kernelIhLi3EEvPKT_iPS0_iii_param_3];
	ld.param.u32 	%r5, [_Z15nppiCopy_kernelIhLi3EEvPKT_iPS0_iii_param_4];
	ld.param.u32 	%r6, [_Z15nppiCopy_kernelIhLi3EEvPKT_iPS0_iii_param_5];
	mov.u32 	%r8, %ctaid.x;
	mov.u32 	%r9, %ntid.x;
	mov.u32 	%r10, %tid.x;
	mad.lo.s32 	%r1, %r8, %r9, %r10;
	mov.u32 	%r11, %ctaid.y;
	mov.u32 	%r12, %ntid.y;
	mov.u32 	%r13, %tid.y;
	mad.lo.s32 	%r14, %r11, %r12, %r13;
	setp.ge.s32 	%p1, %r1, %r5;
	setp.ge.s32 	%p2, %r14, %r6;
	or.pred  	%p3, %p1, %p2;
	@%p3 bra 	$L__BB4_2;
	cvta.to.global.u64 	%rd3, %rd1;
	cvta.to.global.u64 	%rd4, %rd2;
	mul.lo.s32 	%r15, %r3, %r14;
	mul.lo.s32 	%r16, %r4, %r14;
	mul.lo.s32 	%r17, %r1, 3;
	cvt.s64.s32 	%rd5, %r16;
	cvt.s64.s32 	%rd6, %r15;
	cvt.s64.s32 	%rd7, %r17;
	add.s64 	%rd8, %rd7, %rd6;
	add.s64 	%rd9, %rd3, %rd8;
	ld.global.u8 	%rs1, [%rd9];
	add.s64 	%rd10, %rd7, %rd5;
	add.s64 	%rd11, %rd4, %rd10;
	st.global.u8 	[%rd11], %rs1;
	ld.global.u8 	%rs2, [%rd9+1];
	st.global.u8 	[%rd11+1], %rs2;
	ld.global.u8 	%rs3, [%rd9+2];
	st.global.u8 	[%rd11+2], %rs3;
$L__BB4_2:
	ret;

}
	// .globl	_Z15nppiCopy_kernelIhLi4EEvPKT_iPS0_iii
.visible .entry _Z15nppiCopy_kernelIhLi4EEvPKT_iPS0_iii(
	.param .u64 .ptr .align 1 _Z15nppiCopy_kernelIhLi4EEvPKT_iPS0_iii_param_0,
	.param .u32 _Z15nppiCopy_kernelIhLi4EEvPKT_iPS0_iii_param_1,
	.param .u64 .ptr .align 1 _Z15nppiCopy_kernelIhLi4EEvPKT_iPS0_iii_param_2,
	.param .u32 _Z15nppiCopy_kernelIhLi4EEvPKT_iPS0_iii_param_3,
	.param .u32 _Z15nppiCopy_kernelIhLi4EEvPKT_iPS0_iii_param_4,
	.param .u32 _Z15nppiCopy_kernelIhLi4EEvPKT_iPS0_iii_param_5
)
{
	.reg .pred 	%p<4>;
	.reg .b16 	%rs<5>;
	.reg .b32 	%r<18>;
	.reg .b64 	%rd<12>;

	ld.param.u64 	%rd1, [_Z15nppiCopy_kernelIhLi4EEvPKT_iPS0_iii_param_0];
	ld.param.u32 	%r3, [_Z15nppiCopy_kernelIhLi4EEvPKT_iPS0_iii_param_1];
	ld.param.u64 	%rd2, [_Z15nppiCopy_kernelIhLi4EEvPKT_iPS0_iii_param_2];
	ld.param.u32 	%r4, [_Z15nppiCopy_kernelIhLi4EEvPKT_iPS0_iii_param_3];
	ld.param.u32 	%r5, [_Z15nppiCopy_kernelIhLi4EEvPKT_iPS0_iii_param_4];
	ld.param.u32 	%r6, [_Z15nppiCopy_kernelIhLi4EEvPKT_iPS0_iii_param_5];
	mov.u32 	%r8, %ctaid.x;
	mov.u32 	%r9, %ntid.x;
	mov.u32 	%r10, %tid.x;
	mad.lo.s32 	%r1, %r8, %r9, %r10;
	mov.u32 	%r11, %ctaid.y;
	mov.u32 	%r12, %ntid.y;
	mov.u32 	%r13, %tid.y;
	mad.lo.s32 	%r14, %r11, %r12, %r13;
	setp.ge.s32 	%p1, %r1, %r5;
	setp.ge.s32 	%p2, %r14, %r6;
	or.pred  	%p3, %p1, %p2;
	@%p3 bra 	$L__BB5_2;
	cvta.to.global.u64 	%rd3, %rd1;
	cvta.to.global.u64 	%rd4, %rd2;
	mul.lo.s32 	%r15, %r3, %r14;
	mul.lo.s32 	%r16, %r4, %r14;
	shl.b32 	%r17, %r1, 2;
	cvt.s64.s32 	%rd5, %r16;
	cvt.s64.s32 	%rd6, %r15;
	cvt.s64.s32 	%rd7, %r17;
	add.s64 	%rd8, %rd7, %rd6;
	add.s64 	%rd9, %rd3, %rd8;
	ld.global.u8 	%rs1, [%rd9];
	add.s64 	%rd10, %rd7, %rd5;
	add.s64 	%rd11, %rd4, %rd10;
	st.global.u8 	[%rd11], %rs1;
	ld.global.u8 	%rs2, [%rd9+1];
	st.global.u8 	[%rd11+1], %rs2;
	ld.global.u8 	%rs3, [%rd9+2];
	st.global.u8 	[%rd11+2], %rs3;
	ld.global.u8 	%rs4, [%rd9+3];
	st.global.u8 	[%rd11+3], %rs4;
$L__BB5_2:
	ret;

}
	// .globl	_Z15nppiCopy_kernelItLi1EEvPKT_iPS0_iii
.visible .entry _Z15nppiCopy_kernelItLi1EEvPKT_iPS0_iii(
	.param .u64 .ptr .align 1 _Z15nppiCopy_kernelItLi1EEvPKT_iPS0_iii_param_0,
	.param .u32 _Z15nppiCopy_kernelItLi1EEvPKT_iPS0_iii_param_1,
	.param .u64 .ptr .align 1 _Z15nppiCopy_kernelItLi1EEvPKT_iPS0_iii_param_2,
	.param .u32 _Z15nppiCopy_kernelItLi1EEvPKT_iPS0_iii_param_3,
	.param .u32 _Z15nppiCopy_kernelItLi1EEvPKT_iPS0_iii_param_4,
	.param .u32 _Z15nppiCopy_kernelItLi1EEvPKT_iPS0_iii_param_5
)
{
	.reg .pred 	%p<4>;
	.reg .b16 	%rs<2>;
	.reg .b32 	%r<17>;
	.reg .b64 	%rd<12>;

	ld.param.u64 	%rd1, [_Z15nppiCopy_kernelItLi1EEvPKT_iPS0_iii_param_0];
	ld.param.u32 	%r3, [_Z15nppiCopy_kernelItLi1EEvPKT_iPS0_iii_param_1];
	ld.param.u64 	%rd2, [_Z15nppiCopy_kernelItLi1EEvPKT_iPS0_iii_param_2];
	ld.param.u32 	%r4, [_Z15nppiCopy_kernelItLi1EEvPKT_iPS0_iii_param_3];
	ld.param.u32 	%r5, [_Z15nppiCopy_kernelItLi1EEvPKT_iPS0_iii_param_4];
	ld.param.u32 	%r6, [_Z15nppiCopy_kernelItLi1EEvPKT_iPS0_iii_param_5];
	mov.u32 	%r8, %ctaid.x;
	mov.u32 	%r9, %ntid.x;
	mov.u32 	%r10, %tid.x;
	mad.lo.s32 	%r1, %r8, %r9, %r10;
	mov.u32 	%r11, %ctaid.y;
	mov.u32 	%r12, %ntid.y;
	mov.u32 	%r13, %tid.y;
	mad.lo.s32 	%r14, %r11, %r12, %r13;
	setp.ge.s32 	%p1, %r1, %r5;
	setp.ge.s32 	%p2, %r14, %r6;
	or.pred  	%p3, %p1, %p2;
	@%p3 bra 	$L__BB6_2;
	cvta.to.global.u64 	%rd3, %rd1;
	cvta.to.global.u64 	%rd4, %rd2;
	mul.lo.s32 	%r15, %r3, %r14;
	cvt.s64.s32 	%rd5, %r15;
	add.s64 	%rd6, %rd3, %rd5;
	mul.lo.s32 	%r16, %r4, %r14;
	cvt.s64.s32 	%rd7, %r16;
	add.s64 	%rd8, %rd4, %rd7;
	mul.wide.s32 	%rd9, %r1, 2;
	add.s64 	%rd10, %rd6, %rd9;
	ld.global.u16 	%rs1, [%rd10];
	add.s64 	%rd11, %rd8, %rd9;
	st.global.u16 	[%rd11], %rs1;
$L__BB6_2:
	ret;

}
	// .globl	_Z15nppiCopy_kernelItLi3EEvPKT_iPS0_iii
.visible .entry _Z15nppiCopy_kernelItLi3EEvPKT_iPS0_iii(
	.param .u64 .ptr .align 1 _Z15nppiCopy_kernelItLi3EEvPKT_iPS0_iii_param_0,
	.param .u32 _Z15nppiCopy_kernelItLi3EEvPKT_iPS0_iii_param_1,
	.param .u64 .ptr .align 1 _Z15nppiCopy_kernelItLi3EEvPKT_iPS0_iii_param_2,
	.param .u32 _Z15nppiCopy_kernelItLi3EEvPKT_iPS0_iii_param_3,
	.param .u32 _Z15nppiCopy_kernelItLi3EEvPKT_iPS0_iii_param_4,
	.param .u32 _Z15nppiCopy_kernelItLi3EEvPKT_iPS0_iii_param_5
)
{
	.reg .pred 	%p<4>;
	.reg .b16 	%rs<4>;
	.reg .b32 	%r<18>;
	.reg .b64 	%rd<12>;

	ld.param.u64 	%rd1, [_Z15nppiCopy_kernelItLi3EEvPKT_iPS0_iii_param_0];
	ld.param.u32 	%r3, [_Z15nppiCopy_kernelItLi3EEvPKT_iPS0_iii_param_1];
	ld.param.u64 	%rd2, [_Z15nppiCopy_kernelItLi3EEvPKT_iPS0_iii_param_2];
	ld.param.u32 	%r4, [_Z15nppiCopy_kernelItLi3EEvPKT_iPS0_iii_param_3];
	ld.param.u32 	%r5, [_Z15nppiCopy_kernelItLi3EEvPKT_iPS0_iii_param_4];
	ld.param.u32 	%r6, [_Z15nppiCopy_kernelItLi3EEvPKT_iPS0_iii_param_5];
	mov.u32 	%r8, %ctaid.x;
	mov.u32 	%r9, %ntid.x;
	mov.u32 	%r10, %tid.x;
	mad.lo.s32 	%r1, %r8, %r9, %r10;
	mov.u32 	%r11, %ctaid.y;
	mov.u32 	%r12, %ntid.y;
	mov.u32 	%r13, %tid.y;
	mad.lo.s32 	%r14, %r11, %r12, %r13;
	setp.ge.s32 	%p1, %r1, %r5;
	setp.ge.s32 	%p2, %r14, %r6;
	or.pred  	%p3, %p1, %p2;
	@%p3 bra 	$L__BB7_2;
	cvta.to.global.u64 	%rd3, %rd1;
	cvta.to.global.u64 	%rd4, %rd2;
	mul.lo.s32 	%r15, %r3, %r14;
	cvt.s64.s32 	%rd5, %r15;
	add.s64 	%rd6, %rd3, %rd5;
	mul.lo.s32 	%r16, %r4, %r14;
	cvt.s64.s32 	%rd7, %r16;
	add.s64 	%rd8, %rd4, %rd7;
	mul.lo.s32 	%r17, %r1, 3;
	mul.wide.s32 	%rd9, %r17, 2;
	add.s64 	%rd10, %rd6, %rd9;
	ld.global.u16 	%rs1, [%rd10];
	add.s64 	%rd11, %rd8, %rd9;
	st.global.u16 	[%rd11], %rs1;
	ld.global.u16 	%rs2, [%rd10+2];
	st.global.u16 	[%rd11+2], %rs2;
	ld.global.u16 	%rs3, [%rd10+4];
	st.global.u16 	[%rd11+4], %rs3;
$L__BB7_2:
	ret;

}
	// .globl	_Z15nppiCopy_kernelItLi4EEvPKT_iPS0_iii
.visible .entry _Z15nppiCopy_kernelItLi4EEvPKT_iPS0_iii(
	.param .u64 .ptr .align 1 _Z15nppiCopy_kernelItLi4EEvPKT_iPS0_iii_param_0,
	.param .u32 _Z15nppiCopy_kernelItLi4EEvPKT_iPS0_iii_param_1,
	.param .u64 .ptr .align 1 _Z15nppiCopy_kernelItLi4EEvPKT_iPS0_iii_param_2,
	.param .u32 _Z15nppiCopy_kernelItLi4EEvPKT_iPS0_iii_param_3,
	.param .u32 _Z15nppiCopy_kernelItLi4EEvPKT_iPS0_iii_param_4,
	.param .u32 _Z15nppiCopy_kernelItLi4EEvPKT_iPS0_iii_param_5
)
{
	.reg .pred 	%p<4>;
	.reg .b16 	%rs<5>;
	.reg .b32 	%r<18>;
	.reg .b64 	%rd<12>;

	ld.param.u64 	%rd1, [_Z15nppiCopy_kernelItLi4EEvPKT_iPS0_iii_param_0];
	ld.param.u32 	%r3, [_Z15nppiCopy_kernelItLi4EEvPKT_iPS0_iii_param_1];
	ld.param.u64 	%rd2, [_Z15nppiCopy_kernelItLi4EEvPKT_iPS0_iii_param_2];
	ld.param.u32 	%r4, [_Z15nppiCopy_kernelItLi4EEvPKT_iPS0_iii_param_3];
	ld.param.u32 	%r5, [_Z15nppiCopy_kernelItLi4EEvPKT_iPS0_iii_param_4];
	ld.param.u32 	%r6, [_Z15nppiCopy_kernelItLi4EEvPKT_iPS0_iii_param_5];
	mov.u32 	%r8, %ctaid.x;
	mov.u32 	%r9, %ntid.x;
	mov.u32 	%r10, %tid.x;
	mad.lo.s32 	%r1, %r8, %r9, %r10;
	mov.u32 	%r11, %ctaid.y;
	mov.u32 	%r12, %ntid.y;
	mov.u32 	%r13, %tid.y;
	mad.lo.s32 	%r14, %r11, %r12, %r13;
	setp.ge.s32 	%p1, %r1, %r5;
	setp.ge.s32 	%p2, %r14, %r6;
	or.pred  	%p3, %p1, %p2;
	@%p3 bra 	$L__BB8_2;
	cvta.to.global.u64 	%rd3, %rd1;
	cvta.to.global.u64 	%rd4, %rd2;
	mul.lo.s32 	%r15, %r3, %r14;
	cvt.s64.s32 	%rd5, %r15;
	add.s64 	%rd6, %rd3, %rd5;
	mul.lo.s32 	%r16, %r4, %r14;
	cvt.s64.s32 	%rd7, %r16;
	add.s64 	%rd8, %rd4, %rd7;
	shl.b32 	%r17, %r1, 2;
	mul.wide.s32 	%rd9, %r17, 2;
	add.s64 	%rd10, %rd6, %rd9;
	ld.global.u16 	%rs1, [%rd10];
	add.s64 	%rd11, %rd8, %rd9;
	st.global.u16 	[%rd11], %rs1;
	ld.global.u16 	%rs2, [%rd10+2];
	st.global.u16 	[%rd11+2], %rs2;
	ld.global.u16 	%rs3, [%rd10+4];
	st.global.u16 	[%rd11+4], %rs3;
	ld.global.u16 	%rs4, [%rd10+6];
	st.global.u16 	[%rd11+6], %rs4;
$L__BB8_2:
	ret;

}
	// .globl	_Z15nppiCopy_kernelIsLi1EEvPKT_iPS0_iii
.visible .entry _Z15nppiCopy_kernelIsLi1EEvPKT_iPS0_iii(
	.param .u64 .ptr .align 1 _Z15nppiCopy_kernelIsLi1EEvPKT_iPS0_iii_param_0,
	.param .u32 _Z15nppiCopy_kernelIsLi1EEvPKT_iPS0_iii_param_1,
	.param .u64 .ptr .align 1 _Z15nppiCopy_kernelIsLi1EEvPKT_iPS0_iii_param_2,
	.param .u32 _Z15nppiCopy_kernelIsLi1EEvPKT_iPS0_iii_param_3,
	.param .u32 _Z15nppiCopy_kernelIsLi1EEvPKT_iPS0_iii_param_4,
	.param .u32 _Z15nppiCopy_kernelIsLi1EEvPKT_iPS0_iii_param_5
)
{
	.reg .pred 	%p<4>;
	.reg .b16 	%rs<2>;
	.reg .b32 	%r<17>;
	.reg .b64 	%rd<12>;

	ld.param.u64 	%rd1, [_Z15nppiCopy_kernelIsLi1EEvPKT_iPS0_iii_param_0];
	ld.param.u32 	%r3, [_Z15nppiCopy_kernelIsLi1EEvPKT_iPS0_iii_param_1];
	ld.param.u64 	%rd2, [_Z15nppiCopy_kernelIsLi1EEvPKT_iPS0_iii_param_2];
	ld.param.u32 	%r4, [_Z15nppiCopy_kernelIsLi1EEvPKT_iPS0_iii_param_3];
	ld.param.u32 	%r5, [_Z15nppiCopy_kernelIsLi1EEvPKT_iPS0_iii_param_4];
	ld.param.u32 	%r6, [_Z15nppiCopy_kernelIsLi1EEvPKT_iPS0_iii_param_5];
	mov.u32 	%r8, %ctaid.x;
	mov.u32 	%r9, %ntid.x;
	mov.u32 	%r10, %tid.x;
	mad.lo.s32 	%r1, %r8, %r9, %r10;
	mov.u32 	%r11, %ctaid.y;
	mov.u32 	%r12, %ntid.y;
	mov.u32 	%r13, %tid.y;
	mad.lo.s32 	%r14, %r11, %r12, %r13;
	setp.ge.s32 	%p1, %r1, %r5;
	setp.ge.s32 	%p2, %r14, %r6;
	or.pred  	%p3, %p1, %p2;
	@%p3 bra 	$L__BB9_2;
	cvta.to.global.u64 	%rd3, %rd1;
	cvta.to.global.u64 	%rd4, %rd2;
	mul.lo.s32 	%r15, %r3, %r14;
	cvt.s64.s32 	%rd5, %r15;
	add.s64 	%rd6, %rd3, %rd5;
	mul.lo.s32 	%r16, %r4, %r14;
	cvt.s64.s32 	%rd7, %r16;
	add.s64 	%rd8, %rd4, %rd7;
	mul.wide.s32 	%rd9, %r1, 2;
	add.s64 	%rd10, %rd6, %rd9;
	ld.global.u16 	%rs1, [%rd10];
	add.s64 	%rd11, %rd8, %rd9;
	st.global.u16 	[%rd11], %rs1;
$L__BB9_2:
	ret;

}
	// .globl	_Z15nppiCopy_kernelIsLi3EEvPKT_iPS0_iii
.visible .entry _Z15nppiCopy_kernelIsLi3EEvPKT_iPS0_iii(
	.param .u64 .ptr .align 1 _Z15nppiCopy_kernelIsLi3EEvPKT_iPS0_iii_param_0,
	.param .u32 _Z15nppiCopy_kernelIsLi3EEvPKT_iPS0_iii_param_1,
	.param .u64 .ptr .align 1 _Z15nppiCopy_kernelIsLi3EEvPKT_iPS0_iii_param_2,
	.param .u32 _Z15nppiCopy_kernelIsLi3EEvPKT_iPS0_iii_param_3,
	.param .u32 _Z15nppiCopy_kernelIsLi3EEvPKT_iPS0_iii_param_4,
	.param .u32 _Z15nppiCopy_kernelIsLi3EEvPKT_iPS0_iii_param_5
)
{
	.reg .pred 	%p<4>;
	.reg .b16 	%rs<4>;
	.reg .b32 	%r<18>;
	.reg .b64 	%rd<12>;

	ld.param.u64 	%rd1, [_Z15nppiCopy_kernelIsLi3EEvPKT_iPS0_iii_param_0];
	ld.param.u32 	%r3, [_Z15nppiCopy_kernelIsLi3EEvPKT_iPS0_iii_param_1];
	ld.param.u64 	%rd2, [_Z15nppiCopy_kernelIsLi3EEvPKT_iPS0_iii_param_2];
	ld.param.u32 	%r4, [_Z15nppiCopy_kernelIsLi3EEvPKT_iPS0_iii_param_3];
	ld.param.u32 	%r5, [_Z15nppiCopy_kernelIsLi3EEvPKT_iPS0_iii_param_4];
	ld.param.u32 	%r6, [_Z15nppiCopy_kernelIsLi3EEvPKT_iPS0_iii_param_5];
	mov.u32 	%r8, %ctaid.x;
	mov.u32 	%r9, %ntid.x;
	mov.u32 	%r10, %tid.x;
	mad.lo.s32 	%r1, %r8, %r9, %r10;
	mov.u32 	%r11, %ctaid.y;
	mov.u32 	%r12, %ntid.y;
	mov.u32 	%r13, %tid.y;
	mad.lo.s32 	%r14, %r11, %r12, %r13;
	setp.ge.s32 	%p1, %r1, %r5;
	setp.ge.s32 	%p2, %r14, %r6;
	or.pred  	%p3, %p1, %p2;
	@%p3 bra 	$L__BB10_2;
	cvta.to.global.u64 	%rd3, %rd1;
	cvta.to.global.u64 	%rd4, %rd2;
	mul.lo.s32 	%r15, %r3, %r14;
	cvt.s64.s32 	%rd5, %r15;
	add.s64 	%rd6, %rd3, %rd5;
	mul.lo.s32 	%r16, %r4, %r14;
	cvt.s64.s32 	%rd7, %r16;
	add.s64 	%rd8, %rd4, %rd7;
	mul.lo.s32 	%r17, %r1, 3;
	mul.wide.s32 	%rd9, %r17, 2;
	add.s64 	%rd10, %rd6, %rd9;
	ld.global.u16 	%rs1, [%rd10];
	add.s64 	%rd11, %rd8, %rd9;
	st.global.u16 	[%rd11], %rs1;
	ld.global.u16 	%rs2, [%rd10+2];
	st.global.u16 	[%rd11+2], %rs2;
	ld.global.u16 	%rs3, [%rd10+4];
	st.global.u16 	[%rd11+4], %rs3;
$L__BB10_2:
	ret;

}
	// .globl	_Z15nppiCopy_kernelIsLi4EEvPKT_iPS0_iii
.visible .entry _Z15nppiCopy_kernelIsLi4EEvPKT_iPS0_iii(
	.param .u64 .ptr .align 1 _Z15nppiCopy_kernelIsLi4EEvPKT_iPS0_iii_param_0,
	.param .u32 _Z15nppiCopy_kernelIsLi4EEvPKT_iPS0_iii_param_1,
	.param .u64 .ptr .align 1 _Z15nppiCopy_kernelIsLi4EEvPKT_iPS0_iii_param_2,
	.param .u32 _Z15nppiCopy_kernelIsLi4EEvPKT_iPS0_iii_param_3,
	.param .u32 _Z15nppiCopy_kernelIsLi4EEvPKT_iPS0_iii_param_4,
	.param .u32 _Z15nppiCopy_kernelIsLi4EEvPKT_iPS0_iii_param_5
)
{
	.reg .pred 	%p<4>;
	.reg .b16 	%rs<5>;
	.reg .b32 	%r<18>;
	.reg .b64 	%rd<12>;

	ld.param.u64 	%rd1, [_Z15nppiCopy_kernelIsLi4EEvPKT_iPS0_iii_param_0];
	ld.param.u32 	%r3, [_Z15nppiCopy_kernelIsLi4EEvPKT_iPS0_iii_param_1];
	ld.param.u64 	%rd2, [_Z15nppiCopy_kernelIsLi4EEvPKT_iPS0_iii_param_2];
	ld.param.u32 	%r4, [_Z15nppiCopy_kernelIsLi4EEvPKT_iPS0_iii_param_3];
	ld.param.u32 	%r5, [_Z15nppiCopy_kernelIsLi4EEvPKT_iPS0_iii_param_4];
	ld.param.u32 	%r6, [_Z15nppiCopy_kernelIsLi4EEvPKT_iPS0_iii_param_5];
	mov.u32 	%r8, %ctaid.x;
	mov.u32 	%r9, %ntid.x;
	mov.u32 	%r10, %tid.x;
	mad.lo.s32 	%r1, %r8, %r9, %r10;
	mov.u32 	%r11, %ctaid.y;
	mov.u32 	%r12, %ntid.y;
	mov.u32 	%r13, %tid.y;
	mad.lo.s32 	%r14, %r11, %r12, %r13;
	setp.ge.s32 	%p1, %r1, %r5;
	setp.ge.s32 	%p2, %r14, %r6;
	or.pred  	%p3, %p1, %p2;
	@%p3 bra 	$L__BB11_2;
	cvta.to.global.u64 	%rd3, %rd1;
	cvta.to.global.u64 	%rd4, %rd2;
	mul.lo.s32 	%r15, %r3, %r14;
	cvt.s64.s32 	%rd5, %r15;
	add.s64 	%rd6, %rd3, %rd5;
	mul.lo.s32 	%r16, %r4, %r14;
	cvt.s64.s32 	%rd7, %r16;
	add.s64 	%rd8, %rd4, %rd7;
	shl.b32 	%r17, %r1, 2;
	mul.wide.s32 	%rd9, %r17, 2;
	add.s64 	%rd10, %rd6, %rd9;
	ld.global.u16 	%rs1, [%rd10];
	add.s64 	%rd11, %rd8, %rd9;
	st.global.u16 	[%rd11], %rs1;
	ld.global.u16 	%rs2, [%rd10+2];
	st.global.u16 	[%rd11+2], %rs2;
	ld.global.u16 	%rs3, [%rd10+4];
	st.global.u16 	[%rd11+4], %rs3;
	ld.global.u16 	%rs4, [%rd10+6];
	st.global.u16 	[%rd11+6], %rs4;
$L__BB11_2:
	ret;

}
	// .globl	_Z15nppiCopy_kernelIiLi1EEvPKT_iPS0_iii
.visible .entry _Z15nppiCopy_kernelIiLi1EEvPKT_iPS0_iii(
	.param .u64 .ptr .align 1 _Z15nppiCopy_kernelIiLi1EEvPKT_iPS0_iii_param_0,
	.param .u32 _Z15nppiCopy_kernelIiLi1EEvPKT_iPS0_iii_param_1,
	.param .u64 .ptr .align 1 _Z15nppiCopy_kernelIiLi1EEvPKT_iPS0_iii_param_2,
	.param .u32 _Z15nppiCopy_kernelIiLi1EEvPKT_iPS0_iii_param_3,
	.param .u32 _Z15nppiCopy_kernelIiLi1EEvPKT_iPS0_iii_param_4,
	.param .u32 _Z15nppiCopy_kernelIiLi1EEvPKT_iPS0_iii_param_5
)
{
	.reg .pred 	%p<4>;
	.reg .b32 	%r<18>;
	.reg .b64 	%rd<12>;

	ld.param.u64 	%rd1, [_Z15nppiCopy_kernelIiLi1EEvPKT_iPS0_iii_param_0];
	ld.param.u32 	%r3, [_Z15nppiCopy_kernelIiLi1EEvPKT_iPS0_iii_param_1];
	ld.param.u64 	%rd2, [_Z15nppiCopy_kernelIiLi1EEvPKT_iPS0_iii_param_2];
	ld.param.u32 	%r4, [_Z15nppiCopy_kernelIiLi1EEvPKT_iPS0_iii_param_3];
	ld.param.u32 	%r5, [_Z15nppiCopy_kernelIiLi1EEvPKT_iPS0_iii_param_4];
	ld.param.u32 	%r6, [_Z15nppiCopy_kernelIiLi1EEvPKT_iPS0_iii_param_5];
	mov.u32 	%r8, %ctaid.x;
	mov.u32 	%r9, %ntid.x;
	mov.u32 	%r10, %tid.x;
	mad.lo.s32 	%r1, %r8, %r9, %r10;
	mov.u32 	%r11, %ctaid.y;
	mov.u32 	%r12, %ntid.y;
	mov.u32 	%r13, %tid.y;
	mad.lo.s32 	%r14, %r11, %r12, %r13;
	setp.ge.s32 	%p1, %r1, %r5;
	setp.ge.s32 	%p2, %r14, %r6;
	or.pred  	%p3, %p1, %p2;
	@%p3 bra 	$L__BB12_2;
	cvta.to.global.u64 	%rd3, %rd1;
	cvta.to.global.u64 	%rd4, %rd2;
	mul.lo.s32 	%r15, %r3, %r14;
	cvt.s64.s32 	%rd5, %r15;
	add.s64 	%rd6, %rd3, %rd5;
	mul.lo.s32 	%r16, %r4, %r14;
	cvt.s64.s32 	%rd7, %r16;
	add.s64 	%rd8, %rd4, %rd7;
	mul.wide.s32 	%rd9, %r1, 4;
	add.s64 	%rd10, %rd6, %rd9;
	ld.global.u32 	%r17, [%rd10];
	add.s64 	%rd11, %rd8, %rd9;
	st.global.u32 	[%rd11], %r17;
$L__BB12_2:
	ret;

}
	// .globl	_Z15nppiCopy_kernelIiLi3EEvPKT_iPS0_iii
.visible .entry _Z15nppiCopy_kernelIiLi3EEvPKT_iPS0_iii(
	.param .u64 .ptr .align 1 _Z15nppiCopy_kernelIiLi3EEvPKT_iPS0_iii_param_0,
	.param .u32 _Z15nppiCopy_kernelIiLi3EEvPKT_iPS0_iii_param_1,
	.param .u64 .ptr .align 1 _Z15nppiCopy_kernelIiLi3EEvPKT_iPS0_iii_param_2,
	.param .u32 _Z15nppiCopy_kernelIiLi3EEvPKT_iPS0_iii_param_3,
	.param .u32 _Z15nppiCopy_kernelIiLi3EEvPKT_iPS0_iii_param_4,
	.param .u32 _Z15nppiCopy_kernelIiLi3EEvPKT_iPS0_iii_param_5
)
{
	.reg .pred 	%p<4>;
	.reg .b32 	%r<21>;
	.reg .b64 	%rd<12>;

	ld.param.u64 	%rd1, [_Z15nppiCopy_kernelIiLi3EEvPKT_iPS0_iii_param_0];
	ld.param.u32 	%r3, [_Z15nppiCopy_kernelIiLi3EEvPKT_iPS0_iii_param_1];
	ld.param.u64 	%rd2, [_Z15nppiCopy_kernelIiLi3EEvPKT_iPS0_iii_param_2];
	ld.param.u32 	%r4, [_Z15nppiCopy_kernelIiLi3EEvPKT_iPS0_iii_param_3];
	ld.param.u32 	%r5, [_Z15nppiCopy_kernelIiLi3EEvPKT_iPS0_iii_param_4];
	ld.param.u32 	%r6, [_Z15nppiCopy_kernelIiLi3EEvPKT_iPS0_iii_param_5];
	mov.u32 	%r8, %ctaid.x;
	mov.u32 	%r9, %ntid.x;
	mov.u32 	%r10, %tid.x;
	mad.lo.s32 	%r1, %r8, %r9, %r10;
	mov.u32 	%r11, %ctaid.y;
	mov.u32 	%r12, %ntid.y;
	mov.u32 	%r13, %tid.y;
	mad.lo.s32 	%r14, %r11, %r12, %r13;
	setp.ge.s32 	%p1, %r1, %r5;
	setp.ge.s32 	%p2, %r14, %r6;
	or.pred  	%p3, %p1, %p2;
	@%p3 bra 	$L__BB13_2;
	cvta.to.global.u64 	%rd3, %rd1;
	cvta.to.global.u64 	%rd4, %rd2;
	mul.lo.s32 	%r15, %r3, %r14;
	cvt.s64.s32 	%rd5, %r15;
	add.s64 	%rd6, %rd3, %rd5;
	mul.lo.s32 	%r16, %r4, %r14;
	cvt.s64.s32 	%rd7, %r16;
	add.s64 	%rd8, %rd4, %rd7;
	mul.lo.s32 	%r17, %r1, 3;
	mul.wide.s32 	%rd9, %r17, 4;
	add.s64 	%rd10, %rd6, %rd9;
	ld.global.u32 	%r18, [%rd10];
	add.s64 	%rd11, %rd8, %rd9;
	st.global.u32 	[%rd11], %r18;
	ld.global.u32 	%r19, [%rd10+4];
	st.global.u32 	[%rd11+4], %r19;
	ld.global.u32 	%r20, [%rd10+8];
	st.global.u32 	[%rd11+8], %r20;
$L__BB13_2:
	ret;

}
	// .globl	_Z15nppiCopy_kernelIiLi4EEvPKT_iPS0_iii
.visible .entry _Z15nppiCopy_kernelIiLi4EEvPKT_iPS0_iii(
	.param .u64 .ptr .align 1 _Z15nppiCopy_kernelIiLi4EEvPKT_iPS0_iii_param_0,
	.param .u32 _Z15nppiCopy_kernelIiLi4EEvPKT_iPS0_iii_param_1,
	.param .u64 .ptr .align 1 _Z15nppiCopy_kernelIiLi4EEvPKT_iPS0_iii_param_2,
	.param .u32 _Z15nppiCopy_kernelIiLi4EEvPKT_iPS0_iii_param_3,
	.param .u32 _Z15nppiCopy_kernelIiLi4EEvPKT_iPS0_iii_param_4,
	.param .u32 _Z15nppiCopy_kernelIiLi4EEvPKT_iPS0_iii_param_5
)
{
	.reg .pred 	%p<4>;
	.reg .b32 	%r<22>;
	.reg .b64 	%rd<12>;

	ld.param.u64 	%rd1, [_Z15nppiCopy_kernelIiLi4EEvPKT_iPS0_iii_param_0];
	ld.param.u32 	%r3, [_Z15nppiCopy_kernelIiLi4EEvPKT_iPS0_iii_param_1];
	ld.param.u64 	%rd2, [_Z15nppiCopy_kernelIiLi4EEvPKT_iPS0_iii_param_2];
	ld.param.u32 	%r4, [_Z15nppiCopy_kernelIiLi4EEvPKT_iPS0_iii_param_3];
	ld.param.u32 	%r5, [_Z15nppiCopy_kernelIiLi4EEvPKT_iPS0_iii_param_4];
	ld.param.u32 	%r6, [_Z15nppiCopy_kernelIiLi4EEvPKT_iPS0_iii_param_5];
	mov.u32 	%r8, %ctaid.x;
	mov.u32 	%r9, %ntid.x;
	mov.u32 	%r10, %tid.x;
	mad.lo.s32 	%r1, %r8, %r9, %r10;
	mov.u32 	%r11, %ctaid.y;
	mov.u32 	%r12, %ntid.y;
	mov.u32 	%r13, %tid.y;
	mad.lo.s32 	%r14, %r11, %r12, %r13;
	setp.ge.s32 	%p1, %r1, %r5;
	setp.ge.s32 	%p2, %r14, %r6;
	or.pred  	%p3, %p1, %p2;
	@%p3 bra 	$L__BB14_2;
	cvta.to.global.u64 	%rd3, %rd1;
	cvta.to.global.u64 	%rd4, %rd2;
	mul.lo.s32 	%r15, %r3, %r14;
	cvt.s64.s32 	%rd5, %r15;
	add.s64 	%rd6, %rd3, %rd5;
	mul.lo.s32 	%r16, %r4, %r14;
	cvt.s64.s32 	%rd7, %r16;
	add.s64 	%rd8, %rd4, %rd7;
	shl.b32 	%r17, %r1, 2;
	mul.wide.s32 	%rd9, %r17, 4;
	add.s64 	%rd10, %rd6, %rd9;
	ld.global.u32 	%r18, [%rd10];
	add.s64 	%rd11, %rd8, %rd9;
	st.global.u32 	[%rd11], %r18;
	ld.global.u32 	%r19, [%rd10+4];
	st.global.u32 	[%rd11+4], %r19;
	ld.global.u32 	%r20, [%rd10+8];
	st.global.u32 	[%rd11+8], %r20;
	ld.global.u32 	%r21, [%rd10+12];
	st.global.u32 	[%rd11+12], %r21;
$L__BB14_2:
	ret;

}
	// .globl	_Z15nppiCopy_kernelIfLi1EEvPKT_iPS0_iii
.visible .entry _Z15nppiCopy_kernelIfLi1EEvPKT_iPS0_iii(
	.param .u64 .ptr .align 1 _Z15nppiCopy_kernelIfLi1EEvPKT_iPS0_iii_param_0,
	.param .u32 _Z15nppiCopy_kernelIfLi1EEvPKT_iPS0_iii_param_1,
	.param .u64 .ptr .align 1 _Z15nppiCopy_kernelIfLi1EEvPKT_iPS0_iii_param_2,
	.param .u32 _Z15nppiCopy_kernelIfLi1EEvPKT_iPS0_iii_param_3,
	.param .u32 _Z15nppiCopy_kernelIfLi1EEvPKT_iPS0_iii_param_4,
	.param .u32 _Z15nppiCopy_kernelIfLi1EEvPKT_iPS0_iii_param_5
)
{
	.reg .pred 	%p<4>;
	.reg .b32 	%r<17>;
	.reg .b32 	%f<2>;
	.reg .b64 	%rd<12>;

	ld.param.u64 	%rd1, [_Z15nppiCopy_kernelIfLi1EEvPKT_iPS0_iii_param_0];
	ld.param.u32 	%r3, [_Z15nppiCopy_kernelIfLi1EEvPKT_iPS0_iii_param_1];
	ld.param.u64 	%rd2, [_Z15nppiCopy_kernelIfLi1EEvPKT_iPS0_iii_param_2];
	ld.param.u32 	%r4, [_Z15nppiCopy_kernelIfLi1EEvPKT_iPS0_iii_param_3];
	ld.param.u32 	%r5, [_Z15nppiCopy_kernelIfLi1EEvPKT_iPS0_iii_param_4];
	ld.param.u32 	%r6, [_Z15nppiCopy_kernelIfLi1EEvPKT_iPS0_iii_param_5];
	mov.u32 	%r8, %ctaid.x;
	mov.u32 	%r9, %ntid.x;
	mov.u32 	%r10, %tid.x;
	mad.lo.s32 	%r1, %r8, %r9, %r10;
	mov.u32 	%r11, %ctaid.y;
	mov.u32 	%r12, %ntid.y;
	mov.u32 	%r13, %tid.y;
	mad.lo.s32 	%r14, %r11, %r12, %r13;
	setp.ge.s32 	%p1, %r1, %r5;
	setp.ge.s32 	%p2, %r14, %r6;
	or.pred  	%p3, %p1, %p2;
	@%p3 bra 	$L__BB15_2;
	cvta.to.global.u64 	%rd3, %rd1;
	cvta.to.global.u64 	%rd4, %rd2;
	mul.lo.s32 	%r15, %r3, %r14;
	cvt.s64.s32 	%rd5, %r15;
	add.s64 	%rd6, %rd3, %rd5;
	mul.lo.s32 	%r16, %r4, %r14;
	cvt.s64.s32 	%rd7, %r16;
	add.s64 	%rd8, %rd4, %rd7;
	mul.wide.s32 	%rd9, %r1, 4;
	add.s64 	%rd10, %rd6, %rd9;
	ld.global.f32 	%f1, [%rd10];
	add.s64 	%rd11, %rd8, %rd9;
	st.global.f32 	[%rd11], %f1;
$L__BB15_2:
	ret;

}
	// .globl	_Z15nppiCopy_kernelIfLi3EEvPKT_iPS0_iii
.visible .entry _Z15nppiCopy_kernelIfLi3EEvPKT_iPS0_iii(
	.param .u64 .ptr .align 1 _Z15nppiCopy_kernelIfLi3EEvPKT_iPS0_iii_param_0,
	.param .u32 _Z15nppiCopy_kernelIfLi3EEvPKT_iPS0_iii_param_1,
	.param .u64 .ptr .align 1 _Z15nppiCopy_kernelIfLi3EEvPKT_iPS0_iii_param_2,
	.param .u32 _Z15nppiCopy_kernelIfLi3EEvPKT_iPS0_iii_param_3,
	.param .u32 _Z15nppiCopy_kernelIfLi3EEvPKT_iPS0_iii_param_4,
	.param .u32 _Z15nppiCopy_kernelIfLi3EEvPKT_iPS0_iii_param_5
)
{
	.reg .pred 	%p<4>;
	.reg .b32 	%r<18>;
	.reg .b32 	%f<4>;
	.reg .b64 	%rd<12>;

	ld.param.u64 	%rd1, [_Z15nppiCopy_kernelIfLi3EEvPKT_iPS0_iii_param_0];
	ld.param.u32 	%r3, [_Z15nppiCopy_kernelIfLi3EEvPKT_iPS0_iii_param_1];
	ld.param.u64 	%rd2, [_Z15nppiCopy_kernelIfLi3EEvPKT_iPS0_iii_param_2];
	ld.param.u32 	%r4, [_Z15nppiCopy_kernelIfLi3EEvPKT_iPS0_iii_param_3];
	ld.param.u32 	%r5, [_Z15nppiCopy_kernelIfLi3EEvPKT_iPS0_iii_param_4];
	ld.param.u32 	%r6, [_Z15nppiCopy_kernelIfLi3EEvPKT_iPS0_iii_param_5];
	mov.u32 	%r8, %ctaid.x;
	mov.u32 	%r9, %ntid.x;
	mov.u32 	%r10, %tid.x;
	mad.lo.s32 	%r1, %r8, %r9, %r10;
	mov.u32 	%r11, %ctaid.y;
	mov.u32 	%r12, %ntid.y;
	mov.u32 	%r13, %tid.y;
	mad.lo.s32 	%r14, %r11, %r12, %r13;
	setp.ge.s32 	%p1, %r1, %r5;
	setp.ge.s32 	%p2, %r14, %r6;
	or.pred  	%p3, %p1, %p2;
	@%p3 bra 	$L__BB16_2;
	cvta.to.global.u64 	%rd3, %rd1;
	cvta.to.global.u64 	%rd4, %rd2;
	mul.lo.s32 	%r15, %r3, %r14;
	cvt.s64.s32 	%rd5, %r15;
	add.s64 	%rd6, %rd3, %rd5;
	mul.lo.s32 	%r16, %r4, %r14;
	cvt.s64.s32 	%rd7, %r16;
	add.s64 	%rd8, %rd4, %rd7;
	mul.lo.s32 	%r17, %r1, 3;
	mul.wide.s32 	%rd9, %r17, 4;
	add.s64 	%rd10, %rd6, %rd9;
	ld.global.f32 	%f1, [%rd10];
	add.s64 	%rd11, %rd8, %rd9;
	st.global.f32 	[%rd11], %f1;
	ld.global.f32 	%f2, [%rd10+4];
	st.global.f32 	[%rd11+4], %f2;
	ld.global.f32 	%f3, [%rd10+8];
	st.global.f32 	[%rd11+8], %f3;
$L__BB16_2:
	ret;

}
	// .globl	_Z15nppiCopy_kernelIfLi4EEvPKT_iPS0_iii
.visible .entry _Z15nppiCopy_kernelIfLi4EEvPKT_iPS0_iii(
	.param .u64 .ptr .align 1 _Z15nppiCopy_kernelIfLi4EEvPKT_iPS0_iii_param_0,
	.param .u32 _Z15nppiCopy_kernelIfLi4EEvPKT_iPS0_iii_param_1,
	.param .u64 .ptr .align 1 _Z15nppiCopy_kernelIfLi4EEvPKT_iPS0_iii_param_2,
	.param .u32 _Z15nppiCopy_kernelIfLi4EEvPKT_iPS0_iii_param_3,
	.param .u32 _Z15nppiCopy_kernelIfLi4EEvPKT_iPS0_iii_param_4,
	.param .u32 _Z15nppiCopy_kernelIfLi4EEvPKT_iPS0_iii_param_5
)
{
	.reg .pred 	%p<4>;
	.reg .b32 	%r<18>;
	.reg .b32 	%f<5>;
	.reg .b64 	%rd<12>;

	ld.param.u64 	%rd1, [_Z15nppiCopy_kernelIfLi4EEvPKT_iPS0_iii_param_0];
	ld.param.u32 	%r3, [_Z15nppiCopy_kernelIfLi4EEvPKT_iPS0_iii_param_1];
	ld.param.u64 	%rd2, [_Z15nppiCopy_kernelIfLi4EEvPKT_iPS0_iii_param_2];
	ld.param.u32 	%r4, [_Z15nppiCopy_kernelIfLi4EEvPKT_iPS0_iii_param_3];
	ld.param.u32 	%r5, [_Z15nppiCopy_kernelIfLi4EEvPKT_iPS0_iii_param_4];
	ld.param.u32 	%r6, [_Z15nppiCopy_kernelIfLi4EEvPKT_iPS0_iii_param_5];
	mov.u32 	%r8, %ctaid.x;
	mov.u32 	%r9, %ntid.x;
	mov.u32 	%r10, %tid.x;
	mad.lo.s32 	%r1, %r8, %r9, %r10;
	mov.u32 	%r11, %ctaid.y;
	mov.u32 	%r12, %ntid.y;
	mov.u32 	%r13, %tid.y;
	mad.lo.s32 	%r14, %r11, %r12, %r13;
	setp.ge.s32 	%p1, %r1, %r5;
	setp.ge.s32 	%p2, %r14, %r6;
	or.pred  	%p3, %p1, %p2;
	@%p3 bra 	$L__BB17_2;
	cvta.to.global.u64 	%rd3, %rd1;
	cvta.to.global.u64 	%rd4, %rd2;
	mul.lo.s32 	%r15, %r3, %r14;
	cvt.s64.s32 	%rd5, %r15;
	add.s64 	%rd6, %rd3, %rd5;
	mul.lo.s32 	%r16, %r4, %r14;
	cvt.s64.s32 	%rd7, %r16;
	add.s64 	%rd8, %rd4, %rd7;
	shl.b32 	%r17, %r1, 2;
	mul.wide.s32 	%rd9, %r17, 4;
	add.s64 	%rd10, %rd6, %rd9;
	ld.global.f32 	%f1, [%rd10];
	add.s64 	%rd11, %rd8, %rd9;
	st.global.f32 	[%rd11], %f1;
	ld.global.f32 	%f2, [%rd10+4];
	st.global.f32 	[%rd11+4], %f2;
	ld.global.f32 	%f3, [%rd10+8];
	st.global.f32 	[%rd11+8], %f3;
	ld.global.f32 	%f4, [%rd10+12];
	st.global.f32 	[%rd11+12], %f4;
$L__BB17_2:
	ret;

}
	// .globl	_Z31nppiCopy_CxPxR_kernel_optimizedIhLi3EEvPKT_iPS0_S3_S3_iii
.visible .entry _Z31nppiCopy_CxPxR_kernel_optimizedIhLi3EEvPKT_iPS0_S3_S3_iii(
	.param .u64 .ptr .align 1 _Z31nppiCopy_CxPxR_kernel_optimizedIhLi3EEvPKT_iPS0_S3_S3_iii_param_0,
	.param .u32 _Z31nppiCopy_CxPxR_kernel_optimizedIhLi3EEvPKT_iPS0_S3_S3_iii_param_1,
	.param .u64 .ptr .align 1 _Z31nppiCopy_CxPxR_kernel_optimizedIhLi3EEvPKT_iPS0_S3_S3_iii_param_2,
	.param .u64 .ptr .align 1 _Z31nppiCopy_CxPxR_kernel_optimizedIhLi3EEvPKT_iPS0_S3_S3_iii_param_3,
	.param .u64 .ptr .align 1 _Z31nppiCopy_CxPxR_kernel_optimizedIhLi3EEvPKT_iPS0_S3_S3_iii_param_4,
	.param .u32 _Z31nppiCopy_CxPxR_kernel_optimizedIhLi3EEvPKT_iPS0_S3_S3_iii_param_5,
	.param .u32 _Z31nppiCopy_CxPxR_kernel_optimizedIhLi3EEvPKT_iPS0_S3_S3_iii_param_6,
	.param .u32 _Z31nppiCopy_CxPxR_kernel_optimizedIhLi3EEvPKT_iPS0_S3_S3_iii_param_7
)
{
	.reg .pred 	%p<7>;
	.reg .b16 	%rs<16>;
	.reg .b32 	%r<30>;
	.reg .b64 	%rd<27>;

	ld.param.u64 	%rd5, [_Z31nppiCopy_CxPxR_kernel_optimizedIhLi3EEvPKT_iPS0_S3_S3_iii_param_0];
	ld.param.u32 	%r11, [_Z31nppiCopy_CxPxR_kernel_optimizedIhLi3EEvPKT_iPS0_S3_S3_iii_param_1];
	ld.param.u64 	%rd6, [_Z31nppiCopy_CxPxR_kernel_optimizedIhLi3EEvPKT_iPS0_S3_S3_iii_param_2];
	ld.param.u64 	%rd7, [_Z31nppiCopy_CxPxR_kernel_optimizedIhLi3EEvPKT_iPS0_S3_S3_iii_param_3];
	ld.param.u64 	%rd8, [_Z31nppiCopy_CxPxR_kernel_optimizedIhLi3EEvPKT_iPS0_S3_S3_iii_param_4];
	ld.param.u32 	%r12, [_Z31nppiCopy_CxPxR_kernel_optimizedIhLi3EEvPKT_iPS0_S3_S3_iii_param_5];
	ld.param.u32 	%r13, [_Z31nppiCopy_CxPxR_kernel_optimizedIhLi3EEvPKT_iPS0_S3_S3_iii_param_6];
	ld.param.u32 	%r14, [_Z31nppiCopy_CxPxR_kernel_optimizedIhLi3EEvPKT_iPS0_S3_S3_iii_param_7];
	mov.u32 	%r15, %ctaid.x;
	mov.u32 	%r16, %ntid.x;
	mov.u32 	%r17, %tid.x;
	mad.lo.s32 	%r1, %r15, %r16, %r17;
	shl.b32 	%r28, %r1, 2;
	mov.u32 	%r18, %ctaid.y;
	mov.u32 	%r19, %ntid.y;
	mov.u32 	%r20, %tid.y;
	mad.lo.s32 	%r3, %r18, %r19, %r20;
	setp.ge.s32 	%p1, %r3, %r14;
	@%p1 bra 	$L__BB18_5;
	cvta.to.global.u64 	%rd9, %rd5;
	cvta.to.global.u64 	%rd10, %rd6;
	cvta.to.global.u64 	%rd11, %rd7;
	cvta.to.global.u64 	%rd12, %rd8;
	mul.lo.s32 	%r21, %r11, %r3;
	cvt.s64.s32 	%rd13, %r21;
	add.s64 	%rd1, %rd9, %rd13;
	mul.lo.s32 	%r22, %r12, %r3;
	cvt.s64.s32 	%rd14, %r22;
	add.s64 	%rd2, %rd10, %rd14;
	add.s64 	%rd3, %rd11, %rd14;
	add.s64 	%rd4, %rd12, %rd14;
	add.s32 	%r23, %r28, 3;
	setp.lt.s32 	%p2, %r23, %r13;
	@%p2 bra 	$L__BB18_6;
	setp.ge.s32 	%p3, %r28, %r13;
	@%p3 bra 	$L__BB18_5;
	mul.lo.s32 	%r27, %r1, 12;
	mov.b32 	%r29, 1;
$L__BB18_4:
	add.s32 	%r25, %r29, -1;
	cvt.s64.s32 	%rd15, %r28;
	add.s64 	%rd16, %rd4, %rd15;
	add.s64 	%rd17, %rd3, %rd15;
	add.s64 	%rd18, %rd2, %rd15;
	cvt.s64.s32 	%rd19, %r27;
	add.s64 	%rd20, %rd1, %rd19;
	ld.global.u8 	%rs1, [%rd20];
	st.global.u8 	[%rd18], %rs1;
	ld.global.u8 	%rs2, [%rd20+1];
	st.global.u8 	[%rd17], %rs2;
	ld.global.u8 	%rs3, [%rd20+2];
	st.global.u8 	[%rd16], %rs3;
	setp.lt.u32 	%p4, %r25, 3;
	add.s32 	%r28, %r28, 1;
	setp.lt.s32 	%p5, %r28, %r13;
	and.pred  	%p6, %p4, %p5;
	add.s32 	%r29, %r29, 1;
	add.s32 	%r27, %r27, 3;
	@%p6 bra 	$L__BB18_4;
$L__BB18_5:
	ret;
$L__BB18_6:
	mul.lo.s32 	%r26, %r1, 12;
	cvt.s64.s32 	%rd21, %r26;
	add.s64 	%rd22, %rd1, %rd21;
	ld.global.u8 	%rs4, [%rd22];
	cvt.s64.s32 	%rd23, %r28;
	add.s64 	%rd24, %rd2, %rd23;
	st.global.u8 	[%rd24], %rs4;
	ld.global.u8 	%rs5, [%rd22+1];
	add.s64 	%rd25, %rd3, %rd23;
	st.global.u8 	[%rd25], %rs5;
	ld.global.u8 	%rs6, [%rd22+2];
	add.s64 	%rd26, %rd4, %rd23;
	st.global.u8 	[%rd26], %rs6;
	ld.global.u8 	%rs7, [%rd22+3];
	st.global.u8 	[%rd24+1], %rs7;
	ld.global.u8 	%rs8, [%rd22+4];
	st.global.u8 	[%rd25+1], %rs8;
	ld.global.u8 	%rs9, [%rd22+5];
	st.global.u8 	[%rd26+1], %rs9;
	ld.global.u8 	%rs10, [%rd22+6];
	st.global.u8 	[%rd24+2], %rs10;
	ld.global.u8 	%rs11, [%rd22+7];
	st.global.u8 	[%rd25+2], %rs11;
	ld.global.u8 	%rs12, [%rd22+8];
	st.global.u8 	[%rd26+2], %rs12;
	ld.global.u8 	%rs13, [%rd22+9];
	st.global.u8 	[%rd24+3], %rs13;
	ld.global.u8 	%rs14, [%rd22+10];
	st.global.u8 	[%rd25+3], %rs14;
	ld.global.u8 	%rs15, [%rd22+11];
	st.global.u8 	[%rd26+3], %rs15;
	bra.uni 	$L__BB18_5;

}
	// .globl	_Z31nppiCopy_CxPxR_kernel_optimizedItLi3EEvPKT_iPS0_S3_S3_iii
.visible .entry _Z31nppiCopy_CxPxR_kernel_optimizedItLi3EEvPKT_iPS0_S3_S3_iii(
	.param .u64 .ptr .align 1 _Z31nppiCopy_CxPxR_kernel_optimizedItLi3EEvPKT_iPS0_S3_S3_iii_param_0,
	.param .u32 _Z31nppiCopy_CxPxR_kernel_optimizedItLi3EEvPKT_iPS0_S3_S3_iii_param_1,
	.param .u64 .ptr .align 1 _Z31nppiCopy_CxPxR_kernel_optimizedItLi3EEvPKT_iPS0_S3_S3_iii_param_2,
	.param .u64 .ptr .align 1 _Z31nppiCopy_CxPxR_kernel_optimizedItLi3EEvPKT_iPS0_S3_S3_iii_param_3,
	.param .u64 .ptr .align 1 _Z31nppiCopy_CxPxR_kernel_optimizedItLi3EEvPKT_iPS0_S3_S3_iii_param_4,
	.param .u32 _Z31nppiCopy_CxPxR_kernel_optimizedItLi3EEvPKT_iPS0_S3_S3_iii_param_5,
	.param .u32 _Z31nppiCopy_CxPxR_kernel_optimizedItLi3EEvPKT_iPS0_S3_S3_iii_param_6,
	.param .u32 _Z31nppiCopy_CxPxR_kernel_optimizedItLi3EEvPKT_iPS0_S3_S3_iii_param_7
)
{
	.reg .pred 	%p<7>;
	.reg .b16 	%rs<16>;
	.reg .b32 	%r<30>;
	.reg .b64 	%rd<27>;

	ld.param.u64 	%rd5, [_Z31nppiCopy_CxPxR_kernel_optimizedItLi3EEvPKT_iPS0_S3_S3_iii_param_0];
	ld.param.u32 	%r11, [_Z31nppiCopy_CxPxR_kernel_optimizedItLi3EEvPKT_iPS0_S3_S3_iii_param_1];
	ld.param.u64 	%rd6, [_Z31nppiCopy_CxPxR_kernel_optimizedItLi3EEvPKT_iPS0_S3_S3_iii_param_2];
	ld.param.u64 	%rd7, [_Z31nppiCopy_CxPxR_kernel_optimizedItLi3EEvPKT_iPS0_S3_S3_iii_param_3];
	ld.param.u64 	%rd8, [_Z31nppiCopy_CxPxR_kernel_optimizedItLi3EEvPKT_iPS0_S3_S3_iii_param_4];
	ld.param.u32 	%r12, [_Z31nppiCopy_CxPxR_kernel_optimizedItLi3EEvPKT_iPS0_S3_S3_iii_param_5];
	ld.param.u32 	%r13, [_Z31nppiCopy_CxPxR_kernel_optimizedItLi3EEvPKT_iPS0_S3_S3_iii_param_6];
	ld.param.u32 	%r14, [_Z31nppiCopy_CxPxR_kernel_optimizedItLi3EEvPKT_iPS0_S3_S3_iii_param_7];
	mov.u32 	%r15, %ctaid.x;
	mov.u32 	%r16, %ntid.x;
	mov.u32 	%r17, %tid.x;
	mad.lo.s32 	%r1, %r15, %r16, %r17;
	shl.b32 	%r28, %r1, 2;
	mov.u32 	%r18, %ctaid.y;
	mov.u32 	%r19, %ntid.y;
	mov.u32 	%r20, %tid.y;
	mad.lo.s32 	%r3, %r18, %r19, %r20;
	setp.ge.s32 	%p1, %r3, %r14;
	@%p1 bra 	$L__BB19_5;
	cvta.to.global.u64 	%rd9, %rd5;
	cvta.to.global.u64 	%rd10, %rd6;
	cvta.to.global.u64 	%rd11, %rd7;
	cvta.to.global.u64 	%rd12, %rd8;
	mul.lo.s32 	%r21, %r11, %r3;
	cvt.s64.s32 	%rd13, %r21;
	add.s64 	%rd1, %rd9, %rd13;
	mul.lo.s32 	%r22, %r12, %r3;
	cvt.s64.s32 	%rd14, %r22;
	add.s64 	%rd2, %rd10, %rd14;
	add.s64 	%rd3, %rd11, %rd14;
	add.s64 	%rd4, %rd12, %rd14;
	add.s32 	%r23, %r28, 3;
	setp.lt.s32 	%p2, %r23, %r13;
	@%p2 bra 	$L__BB19_6;
	setp.ge.s32 	%p3, %r28, %r13;
	@%p3 bra 	$L__BB19_5;
	mul.lo.s32 	%r27, %r1, 12;
	mov.b32 	%r29, 1;
$L__BB19_4:
	add.s32 	%r25, %r29, -1;
	mul.wide.s32 	%rd15, %r28, 2;
	add.s64 	%rd16, %rd4, %rd15;
	add.s64 	%rd17, %rd3, %rd15;
	add.s64 	%rd18, %rd2, %rd15;
	mul.wide.s32 	%rd19, %r27, 2;
	add.s64 	%rd20, %rd1, %rd19;
	ld.global.u16 	%rs1, [%rd20];
	st.global.u16 	[%rd18], %rs1;
	ld.global.u16 	%rs2, [%rd20+2];
	st.global.u16 	[%rd17], %rs2;
	ld.global.u16 	%rs3, [%rd20+4];
	st.global.u16 	[%rd16], %rs3;
	setp.lt.u32 	%p4, %r25, 3;
	add.s32 	%r28, %r28, 1;
	setp.lt.s32 	%p5, %r28, %r13;
	and.pred  	%p6, %p4, %p5;
	add.s32 	%r29, %r29, 1;
	add.s32 	%r27, %r27, 3;
	@%p6 bra 	$L__BB19_4;
$L__BB19_5:
	ret;
$L__BB19_6:
	mul.lo.s32 	%r26, %r1, 12;
	mul.wide.s32 	%rd21, %r26, 2;
	add.s64 	%rd22, %rd1, %rd21;
	ld.global.u16 	%rs4, [%rd22];
	mul.wide.s32 	%rd23, %r28, 2;
	add.s64 	%rd24, %rd2, %rd23;
	st.global.u16 	[%rd24], %rs4;
	ld.global.u16 	%rs5, [%rd22+2];
	add.s64 	%rd25, %rd3, %rd23;
	st.global.u16 	[%rd25], %rs5;
	ld.global.u16 	%rs6, [%rd22+4];
	add.s64 	%rd26, %rd4, %rd23;
	st.global.u16 	[%rd26], %rs6;
	ld.global.u16 	%rs7, [%rd22+6];
	st.global.u16 	[%rd24+2], %rs7;
	ld.global.u16 	%rs8, [%rd22+8];
	st.global.u16 	[%rd25+2], %rs8;
	ld.global.u16 	%rs9, [%rd22+10];
	st.global.u16 	[%rd26+2], %rs9;
	ld.global.u16 	%rs10, [%rd22+12];
	st.global.u16 	[%rd24+4], %rs10;
	ld.global.u16 	%rs11, [%rd22+14];
	st.global.u16 	[%rd25+4], %rs11;
	ld.global.u16 	%rs12, [%rd22+16];
	st.global.u16 	[%rd26+4], %rs12;
	ld.global.u16 	%rs13, [%rd22+18];
	st.global.u16 	[%rd24+6], %rs13;
	ld.global.u16 	%rs14, [%rd22+20];
	st.global.u16 	[%rd25+6], %rs14;
	ld.global.u16 	%rs15, [%rd22+22];
	st.global.u16 	[%rd26+6], %rs15;
	bra.uni 	$L__BB19_5;

}
	// .globl	_Z31nppiCopy_CxPxR_kernel_optimizedIsLi3EEvPKT_iPS0_S3_S3_iii
.visible .entry _Z31nppiCopy_CxPxR_kernel_optimizedIsLi3EEvPKT_iPS0_S3_S3_iii(
	.param .u64 .ptr .align 1 _Z31nppiCopy_CxPxR_kernel_optimizedIsLi3EEvPKT_iPS0_S3_S3_iii_param_0,
	.param .u32 _Z31nppiCopy_CxPxR_kernel_optimizedIsLi3EEvPKT_iPS0_S3_S3_iii_param_1,
	.param .u64 .ptr .align 1 _Z31nppiCopy_CxPxR_kernel_optimizedIsLi3EEvPKT_iPS0_S3_S3_iii_param_2,
	.param .u64 .ptr .align 1 _Z31nppiCopy_CxPxR_kernel_optimizedIsLi3EEvPKT_iPS0_S3_S3_iii_param_3,
	.param .u64 .ptr .align 1 _Z31nppiCopy_CxPxR_kernel_optimizedIsLi3EEvPKT_iPS0_S3_S3_iii_param_4,
	.param .u32 _Z31nppiCopy_CxPxR_kernel_optimizedIsLi3EEvPKT_iPS0_S3_S3_iii_param_5,
	.param .u32 _Z31nppiCopy_CxPxR_kernel_optimizedIsLi3EEvPKT_iPS0_S3_S3_iii_param_6,
	.param .u32 _Z31nppiCopy_CxPxR_kernel_optimizedIsLi3EEvPKT_iPS0_S3_S3_iii_param_7
)
{
	.reg .pred 	%p<7>;
	.reg .b16 	%rs<16>;
	.reg .b32 	%r<30>;
	.reg .b64 	%rd<27>;

	ld.param.u64 	%rd5, [_Z31nppiCopy_CxPxR_kernel_optimizedIsLi3EEvPKT_iPS0_S3_S3_iii_param_0];
	ld.param.u32 	%r11, [_Z31nppiCopy_CxPxR_kernel_optimizedIsLi3EEvPKT_iPS0_S3_S3_iii_param_1];
	ld.param.u64 	%rd6, [_Z31nppiCopy_CxPxR_kernel_optimizedIsLi3EEvPKT_iPS0_S3_S3_iii_param_2];
	ld.param.u64 	%rd7, [_Z31nppiCopy_CxPxR_kernel_optimizedIsLi3EEvPKT_iPS0_S3_S3_iii_param_3];
	ld.param.u64 	%rd8, [_Z31nppiCopy_CxPxR_kernel_optimizedIsLi3EEvPKT_iPS0_S3_S3_iii_param_4];
	ld.param.u32 	%r12, [_Z31nppiCopy_CxPxR_kernel_optimizedIsLi3EEvPKT_iPS0_S3_S3_iii_param_5];
	ld.param.u32 	%r13, [_Z31nppiCopy_CxPxR_kernel_optimizedIsLi3EEvPKT_iPS0_S3_S3_iii_param_6];
	ld.param.u32 	%r14, [_Z31nppiCopy_CxPxR_kernel_optimizedIsLi3EEvPKT_iPS0_S3_S3_iii_param_7];
	mov.u32 	%r15, %ctaid.x;
	mov.u32 	%r16, %ntid.x;
	mov.u32 	%r17, %tid.x;
	mad.lo.s32 	%r1, %r15, %r16, %r17;
	shl.b32 	%r28, %r1, 2;
	mov.u32 	%r18, %ctaid.y;
	mov.u32 	%r19, %ntid.y;
	mov.u32 	%r20, %tid.y;
	mad.lo.s32 	%r3, %r18, %r19, %r20;
	setp.ge.s32 	%p1, %r3, %r14;
	@%p1 bra 	$L__BB20_5;
	cvta.to.global.u64 	%rd9, %rd5;
	cvta.to.global.u64 	%rd10, %rd6;
	cvta.to.global.u64 	%rd11, %rd7;
	cvta.to.global.u64 	%rd12, %rd8;
	mul.lo.s32 	%r21, %r11, %r3;
	cvt.s64.s32 	%rd13, %r21;
	add.s64 	%rd1, %rd9, %rd13;
	mul.lo.s32 	%r22, %r12, %r3;
	cvt.s64.s32 	%rd14, %r22;
	add.s64 	%rd2, %rd10, %rd14;
	add.s64 	%rd3, %rd11, %rd14;
	add.s64 	%rd4, %rd12, %rd14;
	add.s32 	%r23, %r28, 3;
	setp.lt.s32 	%p2, %r23, %r13;
	@%p2 bra 	$L__BB20_6;
	setp.ge.s32 	%p3, %r28, %r13;
	@%p3 bra 	$L__BB20_5;
	mul.lo.s32 	%r27, %r1, 12;
	mov.b32 	%r29, 1;
$L__BB20_4:
	add.s32 	%r25, %r29, -1;
	mul.wide.s32 	%rd15, %r28, 2;
	add.s64 	%rd16, %rd4, %rd15;
	add.s64 	%rd17, %rd3, %rd15;
	add.s64 	%rd18, %rd2, %rd15;
	mul.wide.s32 	%rd19, %r27, 2;
	add.s64 	%rd20, %rd1, %rd19;
	ld.global.u16 	%rs1, [%rd20];
	st.global.u16 	[%rd18], %rs1;
	ld.global.u16 	%rs2, [%rd20+2];
	st.global.u16 	[%rd17], %rs2;
	ld.global.u16 	%rs3, [%rd20+4];
	st.global.u16 	[%rd16], %rs3;
	setp.lt.u32 	%p4, %r25, 3;
	add.s32 	%r28, %r28, 1;
	setp.lt.s32 	%p5, %r28, %r13;
	and.pred  	%p6, %p4, %p5;
	add.s32 	%r29, %r29, 1;
	add.s32 	%r27, %r27, 3;
	@%p6 bra 	$L__BB20_4;
$L__BB20_5:
	ret;
$L__BB20_6:
	mul.lo.s32 	%r26, %r1, 12;
	mul.wide.s32 	%rd21, %r26, 2;
	add.s64 	%rd22, %rd1, %rd21;
	ld.global.u16 	%rs4, [%rd22];
	mul.wide.s32 	%rd23, %r28, 2;
	add.s64 	%rd24, %rd2, %rd23;
	st.global.u16 	[%rd24], %rs4;
	ld.global.u16 	%rs5, [%rd22+2];
	add.s64 	%rd25, %rd3, %rd23;
	st.global.u16 	[%rd25], %rs5;
	ld.global.u16 	%rs6, [%rd22+4];
	add.s64 	%rd26, %rd4, %rd23;
	st.global.u16 	[%rd26], %rs6;
	ld.global.u16 	%rs7, [%rd22+6];
	st.global.u16 	[%rd24+2], %rs7;
	ld.global.u16 	%rs8, [%rd22+8];
	st.global.u16 	[%rd25+2], %rs8;
	ld.global.u16 	%rs9, [%rd22+10];
	st.global.u16 	[%rd26+2], %rs9;
	ld.global.u16 	%rs10, [%rd22+12];
	st.global.u16 	[%rd24+4], %rs10;
	ld.global.u16 	%rs11, [%rd22+14];
	st.global.u16 	[%rd25+4], %rs11;
	ld.global.u16 	%rs12, [%rd22+16];
	st.global.u16 	[%rd26+4], %rs12;
	ld.global.u16 	%rs13, [%rd22+18];
	st.global.u16 	[%rd24+6], %rs13;
	ld.global.u16 	%rs14, [%rd22+20];
	st.global.u16 	[%rd25+6], %rs14;
	ld.global.u16 	%rs15, [%rd22+22];
	st.global.u16 	[%rd26+6], %rs15;
	bra.uni 	$L__BB20_5;

}
	// .globl	_Z31nppiCopy_CxPxR_kernel_optimizedIiLi3EEvPKT_iPS0_S3_S3_iii
.visible .entry _Z31nppiCopy_CxPxR_kernel_optimizedIiLi3EEvPKT_iPS0_S3_S3_iii(
	.param .u64 .ptr .align 1 _Z31nppiCopy_CxPxR_kernel_optimizedIiLi3EEvPKT_iPS0_S3_S3_iii_param_0,
	.param .u32 _Z31nppiCopy_CxPxR_kernel_optimizedIiLi3EEvPKT_iPS0_S3_S3_iii_param_1,
	.param .u64 .ptr .align 1 _Z31nppiCopy_CxPxR_kernel_optimizedIiLi3EEvPKT_iPS0_S3_S3_iii_param_2,
	.param .u64 .ptr .align 1 _Z31nppiCopy_CxPxR_kernel_optimizedIiLi3EEvPKT_iPS0_S3_S3_iii_param_3,
	.param .u64 .ptr .align 1 _Z31nppiCopy_CxPxR_kernel_optimizedIiLi3EEvPKT_iPS0_S3_S3_iii_param_4,
	.param .u32 _Z31nppiCopy_CxPxR_kernel_optimizedIiLi3EEvPKT_iPS0_S3_S3_iii_param_5,
	.param .u32 _Z31nppiCopy_CxPxR_kernel_optimizedIiLi3EEvPKT_iPS0_S3_S3_iii_param_6,
	.param .u32 _Z31nppiCopy_CxPxR_kernel_optimizedIiLi3EEvPKT_iPS0_S3_S3_iii_param_7
)
{
	.reg .pred 	%p<7>;
	.reg .b32 	%r<45>;
	.reg .b64 	%rd<27>;

	ld.param.u64 	%rd5, [_Z31nppiCopy_CxPxR_kernel_optimizedIiLi3EEvPKT_iPS0_S3_S3_iii_param_0];
	ld.param.u32 	%r11, [_Z31nppiCopy_CxPxR_kernel_optimizedIiLi3EEvPKT_iPS0_S3_S3_iii_param_1];
	ld.param.u64 	%rd6, [_Z31nppiCopy_CxPxR_kernel_optimizedIiLi3EEvPKT_iPS0_S3_S3_iii_param_2];
	ld.param.u64 	%rd7, [_Z31nppiCopy_CxPxR_kernel_optimizedIiLi3EEvPKT_iPS0_S3_S3_iii_param_3];
	ld.param.u64 	%rd8, [_Z31nppiCopy_CxPxR_kernel_optimizedIiLi3EEvPKT_iPS0_S3_S3_iii_param_4];
	ld.param.u32 	%r12, [_Z31nppiCopy_CxPxR_kernel_optimizedIiLi3EEvPKT_iPS0_S3_S3_iii_param_5];
	ld.param.u32 	%r13, [_Z31nppiCopy_CxPxR_kernel_optimizedIiLi3EEvPKT_iPS0_S3_S3_iii_param_6];
	ld.param.u32 	%r14, [_Z31nppiCopy_CxPxR_kernel_optimizedIiLi3EEvPKT_iPS0_S3_S3_iii_param_7];
	mov.u32 	%r15, %ctaid.x;
	mov.u32 	%r16, %ntid.x;
	mov.u32 	%r17, %tid.x;
	mad.lo.s32 	%r1, %r15, %r16, %r17;
	shl.b32 	%r43, %r1, 2;
	mov.u32 	%r18, %ctaid.y;
	mov.u32 	%r19, %ntid.y;
	mov.u32 	%r20, %tid.y;
	mad.lo.s32 	%r3, %r18, %r19, %r20;
	setp.ge.s32 	%p1, %r3, %r14;
	@%p1 bra 	$L__BB21_5;
	cvta.to.global.u64 	%rd9, %rd5;
	cvta.to.global.u64 	%rd10, %rd6;
	cvta.to.global.u64 	%rd11, %rd7;
	cvta.to.global.u64 	%rd12, %rd8;
	mul.lo.s32 	%r21, %r11, %r3;
	cvt.s64.s32 	%rd13, %r21;
	add.s64 	%rd1, %rd9, %rd13;
	mul.lo.s32 	%r22, %r12, %r3;
	cvt.s64.s32 	%rd14, %r22;
	add.s64 	%rd2, %rd10, %rd14;
	add.s64 	%rd3, %rd11, %rd14;
	add.s64 	%rd4, %rd12, %rd14;
	add.s32 	%r23, %r43, 3;
	setp.lt.s32 	%p2, %r23, %r13;
	@%p2 bra 	$L__BB21_6;
	setp.ge.s32 	%p3, %r43, %r13;
	@%p3 bra 	$L__BB21_5;
	mul.lo.s32 	%r42, %r1, 12;
	mov.b32 	%r44, 1;
$L__BB21_4:
	add.s32 	%r25, %r44, -1;
	mul.wide.s32 	%rd15, %r43, 4;
	add.s64 	%rd16, %rd4, %rd15;
	add.s64 	%rd17, %rd3, %rd15;
	add.s64 	%rd18, %rd2, %rd15;
	mul.wide.s32 	%rd19, %r42, 4;
	add.s64 	%rd20, %rd1, %rd19;
	ld.global.u32 	%r26, [%rd20];
	st.global.u32 	[%rd18], %r26;
	ld.global.u32 	%r27, [%rd20+4];
	st.global.u32 	[%rd17], %r27;
	ld.global.u32 	%r28, [%rd20+8];
	st.global.u32 	[%rd16], %r28;
	setp.lt.u32 	%p4, %r25, 3;
	add.s32 	%r43, %r43, 1;
	setp.lt.s32 	%p5, %r43, %r13;
	and.pred  	%p6, %p4, %p5;
	add.s32 	%r44, %r44, 1;
	add.s32 	%r42, %r42, 3;
	@%p6 bra 	$L__BB21_4;
$L__BB21_5:
	ret;
$L__BB21_6:
	mul.lo.s32 	%r29, %r1, 12;
	mul.wide.s32 	%rd21, %r29, 4;
	add.s64 	%rd22, %rd1, %rd21;
	ld.global.u32 	%r30, [%rd22];
	mul.wide.s32 	%rd23, %r43, 4;
	add.s64 	%rd24, %rd2, %rd23;
	st.global.u32 	[%rd24], %r30;
	ld.global.u32 	%r31, [%rd22+4];
	add.s64 	%rd25, %rd3, %rd23;
	st.global.u32 	[%rd25], %r31;
	ld.global.u32 	%r32, [%rd22+8];
	add.s64 	%rd26, %rd4, %rd23;
	st.global.u32 	[%rd26], %r32;
	ld.global.u32 	%r33, [%rd22+12];
	st.global.u32 	[%rd24+4], %r33;
	ld.global.u32 	%r34, [%rd22+16];
	st.global.u32 	[%rd25+4], %r34;
	ld.global.u32 	%r35, [%rd22+20];
	st.global.u32 	[%rd26+4], %r35;
	ld.global.u32 	%r36, [%rd22+24];
	st.global.u32 	[%rd24+8], %r36;
	ld.global.u32 	%r37, [%rd22+28];
	st.global.u32 	[%rd25+8], %r37;
	ld.global.u32 	%r38, [%rd22+32];
	st.global.u32 	[%rd26+8], %r38;
	ld.global.u32 	%r39, [%rd22+36];
	st.global.u32 	[%rd24+12], %r39;
	ld.global.u32 	%r40, [%rd22+40];
	st.global.u32 	[%rd25+12], %r40;
	ld.global.u32 	%r41, [%rd22+44];
	st.global.u32 	[%rd26+12], %r41;
	bra.uni 	$L__BB21_5;

}
	// .globl	_Z21nppiCopy_CxPxR_kernelIhLi4EEvPKT_iPKPS0_iii
.visible .entry _Z21nppiCopy_CxPxR_kernelIhLi4EEvPKT_iPKPS0_iii(
	.param .u64 .ptr .align 1 _Z21nppiCopy_CxPxR_kernelIhLi4EEvPKT_iPKPS0_iii_param_0,
	.param .u32 _Z21nppiCopy_CxPxR_kernelIhLi4EEvPKT_iPKPS0_iii_param_1,
	.param .u64 .ptr .align 1 _Z21nppiCopy_CxPxR_kernelIhLi4EEvPKT_iPKPS0_iii_param_2,
	.param .u32 _Z21nppiCopy_CxPxR_kernelIhLi4EEvPKT_iPKPS0_iii_param_3,
	.param .u32 _Z21nppiCopy_CxPxR_kernelIhLi4EEvPKT_iPKPS0_iii_param_4,
	.param .u32 _Z21nppiCopy_CxPxR_kernelIhLi4EEvPKT_iPKPS0_iii_param_5
)
{
	.reg .pred 	%p<4>;
	.reg .b16 	%rs<5>;
	.reg .b32 	%r<18>;
	.reg .b64 	%rd<24>;

	ld.param.u64 	%rd1, [_Z21nppiCopy_CxPxR_kernelIhLi4EEvPKT_iPKPS0_iii_param_0];
	ld.param.u32 	%r3, [_Z21nppiCopy_CxPxR_kernelIhLi4EEvPKT_iPKPS0_iii_param_1];
	ld.param.u64 	%rd2, [_Z21nppiCopy_CxPxR_kernelIhLi4EEvPKT_iPKPS0_iii_param_2];
	ld.param.u32 	%r4, [_Z21nppiCopy_CxPxR_kernelIhLi4EEvPKT_iPKPS0_iii_param_3];
	ld.param.u32 	%r5, [_Z21nppiCopy_CxPxR_kernelIhLi4EEvPKT_iPKPS0_iii_param_4];
	ld.param.u32 	%r6, [_Z21nppiCopy_CxPxR_kernelIhLi4EEvPKT_iPKPS0_iii_param_5];
	mov.u32 	%r8, %ctaid.x;
	mov.u32 	%r9, %ntid.x;
	mov.u32 	%r10, %tid.x;
	mad.lo.s32 	%r1, %r8, %r9, %r10;
	mov.u32 	%r11, %ctaid.y;
	mov.u32 	%r12, %ntid.y;
	mov.u32 	%r13, %tid.y;
	mad.lo.s32 	%r14, %r11, %r12, %r13;
	setp.ge.s32 	%p1, %r1, %r5;
	setp.ge.s32 	%p2, %r14, %r6;
	or.pred  	%p3, %p1, %p2;
	@%p3 bra 	$L__BB22_2;
	cvta.to.global.u64 	%rd3, %rd2;
	cvta.to.global.u64 	%rd4, %rd1;
	mul.lo.s32 	%r15, %r3, %r14;
	mul.lo.s32 	%r16, %r4, %r14;
	cvt.s64.s32 	%rd5, %r16;
	cvt.s64.s32 	%rd6, %r1;
	add.s64 	%rd7, %rd5, %rd6;
	shl.b32 	%r17, %r1, 2;
	cvt.s64.s32 	%rd8, %r15;
	ld.global.u64 	%rd9, [%rd3];
	cvta.to.global.u64 	%rd10, %rd9;
	cvt.s64.s32 	%rd11, %r17;
	add.s64 	%rd12, %rd11, %rd8;
	add.s64 	%rd13, %rd4, %rd12;
	ld.global.u8 	%rs1, [%rd13];
	add.s64 	%rd14, %rd10, %rd7;
	st.global.u8 	[%rd14], %rs1;
	ld.global.u64 	%rd15, [%rd3+8];
	cvta.to.global.u64 	%rd16, %rd15;
	ld.global.u8 	%rs2, [%rd13+1];
	add.s64 	%rd17, %rd16, %rd7;
	st.global.u8 	[%rd17], %rs2;
	ld.global.u64 	%rd18, [%rd3+16];
	cvta.to.global.u64 	%rd19, %rd18;
	ld.global.u8 	%rs3, [%rd13+2];
	add.s64 	%rd20, %rd19, %rd7;
	st.global.u8 	[%rd20], %rs3;
	ld.global.u64 	%rd21, [%rd3+24];
	cvta.to.global.u64 	%rd22, %rd21;
	ld.global.u8 	%rs4, [%rd13+3];
	add.s64 	%rd23, %rd22, %rd7;
	st.global.u8 	[%rd23], %rs4;
$L__BB22_2:
	ret;

}
	// .globl	_Z21nppiCopy_CxPxR_kernelItLi4EEvPKT_iPKPS0_iii
.visible .entry _Z21nppiCopy_CxPxR_kernelItLi4EEvPKT_iPKPS0_iii(
	.param .u64 .ptr .align 1 _Z21nppiCopy_CxPxR_kernelItLi4EEvPKT_iPKPS0_iii_param_0,
	.param .u32 _Z21nppiCopy_CxPxR_kernelItLi4EEvPKT_iPKPS0_iii_param_1,
	.param .u64 .ptr .align 1 _Z21nppiCopy_CxPxR_kernelItLi4EEvPKT_iPKPS0_iii_param_2,
	.param .u32 _Z21nppiCopy_CxPxR_kernelItLi4EEvPKT_iPKPS0_iii_param_3,
	.param .u32 _Z21nppiCopy_CxPxR_kernelItLi4EEvPKT_iPKPS0_iii_param_4,
	.param .u32 _Z21nppiCopy_CxPxR_kernelItLi4EEvPKT_iPKPS0_iii_param_5
)
{
	.reg .pred 	%p<4>;
	.reg .b16 	%rs<5>;
	.reg .b32 	%r<18>;
	.reg .b64 	%rd<27>;

	ld.param.u64 	%rd1, [_Z21nppiCopy_CxPxR_kernelItLi4EEvPKT_iPKPS0_iii_param_0];
	ld.param.u32 	%r3, [_Z21nppiCopy_CxPxR_kernelItLi4EEvPKT_iPKPS0_iii_param_1];
	ld.param.u64 	%rd2, [_Z21nppiCopy_CxPxR_kernelItLi4EEvPKT_iPKPS0_iii_param_2];
	ld.param.u32 	%r4, [_Z21nppiCopy_CxPxR_kernelItLi4EEvPKT_iPKPS0_iii_param_3];
	ld.param.u32 	%r5, [_Z21nppiCopy_CxPxR_kernelItLi4EEvPKT_iPKPS0_iii_param_4];
	ld.param.u32 	%r6, [_Z21nppiCopy_CxPxR_kernelItLi4EEvPKT_iPKPS0_iii_param_5];
	mov.u32 	%r8, %ctaid.x;
	mov.u32 	%r9, %ntid.x;
	mov.u32 	%r10, %tid.x;
	mad.lo.s32 	%r1, %r8, %r9, %r10;
	mov.u32 	%r11, %ctaid.y;
	mov.u32 	%r12, %ntid.y;
	mov.u32 	%r13, %tid.y;
	mad.lo.s32 	%r14, %r11, %r12, %r13;
	setp.ge.s32 	%p1, %r1, %r5;
	setp.ge.s32 	%p2, %r14, %r6;
	or.pred  	%p3, %p1, %p2;
	@%p3 bra 	$L__BB23_2;
	cvta.to.global.u64 	%rd3, %rd2;
	cvta.to.global.u64 	%rd4, %rd1;
	mul.lo.s32 	%r15, %r3, %r14;
	cvt.s64.s32 	%rd5, %r15;
	add.s64 	%rd6, %rd4, %rd5;
	mul.lo.s32 	%r16, %r4, %r14;
	shl.b32 	%r17, %r1, 2;
	cvt.s64.s32 	%rd7, %r16;
	ld.global.u64 	%rd8, [%rd3];
	cvta.to.global.u64 	%rd9, %rd8;
	add.s64 	%rd10, %rd9, %rd7;
	mul.wide.s32 	%rd11, %r17, 2;
	add.s64 	%rd12, %rd6, %rd11;
	ld.global.u16 	%rs1, [%rd12];
	mul.wide.s32 	%rd13, %r1, 2;
	add.s64 	%rd14, %rd10, %rd13;
	st.global.u16 	[%rd14], %rs1;
	ld.global.u64 	%rd15, [%rd3+8];
	cvta.to.global.u64 	%rd16, %rd15;
	add.s64 	%rd17, %rd16, %rd7;
	ld.global.u16 	%rs2, [%rd12+2];
	add.s64 	%rd18, %rd17, %rd13;
	st.global.u16 	[%rd18], %rs2;
	ld.global.u64 	%rd19, [%rd3+16];
	cvta.to.global.u64 	%rd20, %rd19;
	add.s64 	%rd21, %rd20, %rd7;
	ld.global.u16 	%rs3, [%rd12+4];
	add.s64 	%rd22, %rd21, %rd13;
	st.global.u16 	[%rd22], %rs3;
	ld.global.u64 	%rd23, [%rd3+24];
	cvta.to.global.u64 	%rd24, %rd23;
	add.s64 	%rd25, %rd24, %rd7;
	ld.global.u16 	%rs4, [%rd12+6];
	add.s64 	%rd26, %rd25, %rd13;
	st.global.u16 	[%rd26], %rs4;
$L__BB23_2:
	ret;

}
	// .globl	_Z21nppiCopy_CxPxR_kernelIfLi4EEvPKT_iPKPS0_iii
.visible .entry _Z21nppiCopy_CxPxR_kernelIfLi4EEvPKT_iPKPS0_iii(
	.param .u64 .ptr .align 1 _Z21nppiCopy_CxPxR_kernelIfLi4EEvPKT_iPKPS0_iii_param_0,
	.param .u32 _Z21nppiCopy_CxPxR_kernelIfLi4EEvPKT_iPKPS0_iii_param_1,
	.param .u64 .ptr .align 1 _Z21nppiCopy_CxPxR_kernelIfLi4EEvPKT_iPKPS0_iii_param_2,
	.param .u32 _Z21nppiCopy_CxPxR_kernelIfLi4EEvPKT_iPKPS0_iii_param_3,
	.param .u32 _Z21nppiCopy_CxPxR_kernelIfLi4EEvPKT_iPKPS0_iii_param_4,
	.param .u32 _Z21nppiCopy_CxPxR_kernelIfLi4EEvPKT_iPKPS0_iii_param_5
)
{
	.reg .pred 	%p<4>;
	.reg .b32 	%r<18>;
	.reg .b32 	%f<5>;
	.reg .b64 	%rd<27>;

	ld.param.u64 	%rd1, [_Z21nppiCopy_CxPxR_kernelIfLi4EEvPKT_iPKPS0_iii_param_0];
	ld.param.u32 	%r3, [_Z21nppiCopy_CxPxR_kernelIfLi4EEvPKT_iPKPS0_iii_param_1];
	ld.param.u64 	%rd2, [_Z21nppiCopy_CxPxR_kernelIfLi4EEvPKT_iPKPS0_iii_param_2];
	ld.param.u32 	%r4, [_Z21nppiCopy_CxPxR_kernelIfLi4EEvPKT_iPKPS0_iii_param_3];
	ld.param.u32 	%r5, [_Z21nppiCopy_CxPxR_kernelIfLi4EEvPKT_iPKPS0_iii_param_4];
	ld.param.u32 	%r6, [_Z21nppiCopy_CxPxR_kernelIfLi4EEvPKT_iPKPS0_iii_param_5];
	mov.u32 	%r8, %ctaid.x;
	mov.u32 	%r9, %ntid.x;
	mov.u32 	%r10, %tid.x;
	mad.lo.s32 	%r1, %r8, %r9, %r10;
	mov.u32 	%r11, %ctaid.y;
	mov.u32 	%r12, %ntid.y;
	mov.u32 	%r13, %tid.y;
	mad.lo.s32 	%r14, %r11, %r12, %r13;
	setp.ge.s32 	%p1, %r1, %r5;
	setp.ge.s32 	%p2, %r14, %r6;
	or.pred  	%p3, %p1, %p2;
	@%p3 bra 	$L__BB24_2;
	cvta.to.global.u64 	%rd3, %rd2;
	cvta.to.global.u64 	%rd4, %rd1;
	mul.lo.s32 	%r15, %r3, %r14;
	cvt.s64.s32 	%rd5, %r15;
	add.s64 	%rd6, %rd4, %rd5;
	mul.lo.s32 	%r16, %r4, %r14;
	shl.b32 	%r17, %r1, 2;
	cvt.s64.s32 	%rd7, %r16;
	ld.global.u64 	%rd8, [%rd3];
	cvta.to.global.u64 	%rd9, %rd8;
	add.s64 	%rd10, %rd9, %rd7;
	mul.wide.s32 	%rd11, %r17, 4;
	add.s64 	%rd12, %rd6, %rd11;
	ld.global.f32 	%f1, [%rd12];
	mul.wide.s32 	%rd13, %r1, 4;
	add.s64 	%rd14, %rd10, %rd13;
	st.global.f32 	[%rd14], %f1;
	ld.global.u64 	%rd15, [%rd3+8];
	cvta.to.global.u64 	%rd16, %rd15;
	add.s64 	%rd17, %rd16, %rd7;
	ld.global.f32 	%f2, [%rd12+4];
	add.s64 	%rd18, %rd17, %rd13;
	st.global.f32 	[%rd18], %f2;
	ld.global.u64 	%rd19, [%rd3+16];
	cvta.to.global.u64 	%rd20, %rd19;
	add.s64 	%rd21, %rd20, %rd7;
	ld.global.f32 	%f3, [%rd12+8];
	add.s64 	%rd22, %rd21, %rd13;
	st.global.f32 	[%rd22], %f3;
	ld.global.u64 	%rd23, [%rd3+24];
	cvta.to.global.u64 	%rd24, %rd23;
	add.s64 	%rd25, %rd24, %rd7;
	ld.global.f32 	%f4, [%rd12+12];
	add.s64 	%rd26, %rd25, %rd13;
	st.global.f32 	[%rd26], %f4;
$L__BB24_2:
	ret;

}
	// .globl	_Z31nppiCopy_PxCxR_kernel_optimizedIhLi3EEvPKT_S2_S2_iPS0_iii
.visible .entry _Z31nppiCopy_PxCxR_kernel_optimizedIhLi3EEvPKT_S2_S2_iPS0_iii(
	.param .u64 .ptr .align 1 _Z31nppiCopy_PxCxR_kernel_optimizedIhLi3EEvPKT_S2_S2_iPS0_iii_param_0,
	.param .u64 .ptr .align 1 _Z31nppiCopy_PxCxR_kernel_optimizedIhLi3EEvPKT_S2_S2_iPS0_iii_param_1,
	.param .u64 .ptr .align 1 _Z31nppiCopy_PxCxR_kernel_optimizedIhLi3EEvPKT_S2_S2_iPS0_iii_param_2,
	.param .u32 _Z31nppiCopy_PxCxR_kernel_optimizedIhLi3EEvPKT_S2_S2_iPS0_iii_param_3,
	.param .u64 .ptr .align 1 _Z31nppiCopy_PxCxR_kernel_optimizedIhLi3EEvPKT_S2_S2_iPS0_iii_param_4,
	.param .u32 _Z31nppiCopy_PxCxR_kernel_optimizedIhLi3EEvPKT_S2_S2_iPS0_iii_param_5,
	.param .u32 _Z31nppiCopy_PxCxR_kernel_optimizedIhLi3EEvPKT_S2_S2_iPS0_iii_param_6,
	.param .u32 _Z31nppiCopy_PxCxR_kernel_optimizedIhLi3EEvPKT_S2_S2_iPS0_iii_param_7
)
{
	.reg .pred 	%p<7>;
	.reg .b16 	%rs<16>;
	.reg .b32 	%r<30>;
	.reg .b64 	%rd<27>;

	ld.param.u64 	%rd5, [_Z31nppiCopy_PxCxR_kernel_optimizedIhLi3EEvPKT_S2_S2_iPS0_iii_param_0];
	ld.param.u64 	%rd6, [_Z31nppiCopy_PxCxR_kernel_optimizedIhLi3EEvPKT_S2_S2_iPS0_iii_param_1];
	ld.param.u64 	%rd7, [_Z31nppiCopy_PxCxR_kernel_optimizedIhLi3EEvPKT_S2_S2_iPS0_iii_param_2];
	ld.param.u32 	%r11, [_Z31nppiCopy_PxCxR_kernel_optimizedIhLi3EEvPKT_S2_S2_iPS0_iii_param_3];
	ld.param.u64 	%rd8, [_Z31nppiCopy_PxCxR_kernel_optimizedIhLi3EEvPKT_S2_S2_iPS0_iii_param_4];
	ld.param.u32 	%r12, [_Z31nppiCopy_PxCxR_kernel_optimizedIhLi3EEvPKT_S2_S2_iPS0_iii_param_5];
	ld.param.u32 	%r13, [_Z31nppiCopy_PxCxR_kernel_optimizedIhLi3EEvPKT_S2_S2_iPS0_iii_param_6];
	ld.param.u32 	%r14, [_Z31nppiCopy_PxCxR_kernel_optimizedIhLi3EEvPKT_S2_S2_iPS0_iii_param_7];
	mov.u32 	%r15, %ctaid.x;
	mov.u32 	%r16, %ntid.x;
	mov.u32 	%r17, %tid.x;
	mad.lo.s32 	%r1, %r15, %r16, %r17;
	shl.b32 	%r28, %r1, 2;
	mov.u32 	%r18, %ctaid.y;
	mov.u32 	%r19, %ntid.y;
	mov.u32 	%r20, %tid.y;
	mad.lo.s32 	%r3, %r18, %r19, %r20;
	setp.ge.s32 	%p1, %r3, %r14;
	@%p1 bra 	$L__BB25_5;
	cvta.to.global.u64 	%rd9, %rd5;
	cvta.to.global.u64 	%rd10, %rd8;
	cvta.to.global.u64 	%rd11, %rd6;
	cvta.to.global.u64 	%rd12, %rd7;
	mul.lo.s32 	%r21, %r11, %r3;
	cvt.s64.s32 	%rd13, %r21;
	add.s64 	%rd1, %rd9, %rd13;
	add.s64 	%rd2, %rd11, %rd13;
	add.s64 	%rd3, %rd12, %rd13;
	mul.lo.s32 	%r22, %r12, %r3;
	cvt.s64.s32 	%rd14, %r22;
	add.s64 	%rd4, %rd10, %rd14;
	add.s32 	%r23, %r28, 3;
	setp.lt.s32 	%p2, %r23, %r13;
	@%p2 bra 	$L__BB25_6;
	setp.ge.s32 	%p3, %r28, %r13;
	@%p3 bra 	$L__BB25_5;
	mul.lo.s32 	%r27, %r1, 12;
	mov.b32 	%r29, 1;
$L__BB25_4:
	add.s32 	%r25, %r29, -1;
	cvt.s64.s32 	%rd15, %r28;
	add.s64 	%rd16, %rd3, %rd15;
	add.s64 	%rd17, %rd2, %rd15;
	add.s64 	%rd18, %rd1, %rd15;
	ld.global.u8 	%rs1, [%rd18];
	cvt.s64.s32 	%rd19, %r27;
	add.s64 	%rd20, %rd4, %rd19;
	st.global.u8 	[%rd20], %rs1;
	ld.global.u8 	%rs2, [%rd17];
	st.global.u8 	[%rd20+1], %rs2;
	ld.global.u8 	%rs3, [%rd16];
	st.global.u8 	[%rd20+2], %rs3;
	setp.lt.u32 	%p4, %r25, 3;
	add.s32 	%r28, %r28, 1;
	setp.lt.s32 	%p5, %r28, %r13;
	and.pred  	%p6, %p4, %p5;
	add.s32 	%r29, %r29, 1;
	add.s32 	%r27, %r27, 3;
	@%p6 bra 	$L__BB25_4;
$L__BB25_5:
	ret;
$L__BB25_6:
	cvt.s64.s32 	%rd21, %r28;
	add.s64 	%rd22, %rd1, %rd21;
	ld.global.u8 	%rs4, [%rd22];
	mul.lo.s32 	%r26, %r1, 12;
	cvt.s64.s32 	%rd23, %r26;
	add.s64 	%rd24, %rd4, %rd23;
	st.global.u8 	[%rd24], %rs4;
	add.s64 	%rd25, %rd2, %rd21;
	ld.global.u8 	%rs5, [%rd25];
	st.global.u8 	[%rd24+1], %rs5;
	add.s64 	%rd26, %rd3, %rd21;
	ld.global.u8 	%rs6, [%rd26];
	st.global.u8 	[%rd24+2], %rs6;
	ld.global.u8 	%rs7, [%rd22+1];
	st.global.u8 	[%rd24+3], %rs7;
	ld.global.u8 	%rs8, [%rd25+1];
	st.global.u8 	[%rd24+4], %rs8;
	ld.global.u8 	%rs9, [%rd26+1];
	st.global.u8 	[%rd24+5], %rs9;
	ld.global.u8 	%rs10, [%rd22+2];
	st.global.u8 	[%rd24+6], %rs10;
	ld.global.u8 	%rs11, [%rd25+2];
	st.global.u8 	[%rd24+7], %rs11;
	ld.global.u8 	%rs12, [%rd26+2];
	st.global.u8 	[%rd24+8], %rs12;
	ld.global.u8 	%rs13, [%rd22+3];
	st.global.u8 	[%rd24+9], %rs13;
	ld.global.u8 	%rs14, [%rd25+3];
	st.global.u8 	[%rd24+10], %rs14;
	ld.global.u8 	%rs15, [%rd26+3];
	st.global.u8 	[%rd24+11], %rs15;
	bra.uni 	$L__BB25_5;

}
	// .globl	_Z31nppiCopy_PxCxR_kernel_optimizedItLi3EEvPKT_S2_S2_iPS0_iii
.visible .entry _Z31nppiCopy_PxCxR_kernel_optimizedItLi3EEvPKT_S2_S2_iPS0_iii(
	.param .u64 .ptr .align 1 _Z31nppiCopy_PxCxR_kernel_optimizedItLi3EEvPKT_S2_S2_iPS0_iii_param_0,
	.param .u64 .ptr .align 1 _Z31nppiCopy_PxCxR_kernel_optimizedItLi3EEvPKT_S2_S2_iPS0_iii_param_1,
	.param .u64 .ptr .align 1 _Z31nppiCopy_PxCxR_kernel_optimizedItLi3EEvPKT_S2_S2_iPS0_iii_param_2,
	.param .u32 _Z31nppiCopy_PxCxR_kernel_optimizedItLi3EEvPKT_S2_S2_iPS0_iii_param_3,
	.param .u64 .ptr .align 1 _Z31nppiCopy_PxCxR_kernel_optimizedItLi3EEvPKT_S2_S2_iPS0_iii_param_4,
	.param .u32 _Z31nppiCopy_PxCxR_kernel_optimizedItLi3EEvPKT_S2_S2_iPS0_iii_param_5,
	.param .u32 _Z31nppiCopy_PxCxR_kernel_optimizedItLi3EEvPKT_S2_S2_iPS0_iii_param_6,
	.param .u32 _Z31nppiCopy_PxCxR_kernel_optimizedItLi3EEvPKT_S2_S2_iPS0_iii_param_7
)
{
	.reg .pred 	%p<7>;
	.reg .b16 	%rs<16>;
	.reg .b32 	%r<30>;
	.reg .b64 	%rd<27>;

	ld.param.u64 	%rd5, [_Z31nppiCopy_PxCxR_kernel_optimizedItLi3EEvPKT_S2_S2_iPS0_iii_param_0];
	ld.param.u64 	%rd6, [_Z31nppiCopy_PxCxR_kernel_optimizedItLi3EEvPKT_S2_S2_iPS0_iii_param_1];
	ld.param.u64 	%rd7, [_Z31nppiCopy_PxCxR_kernel_optimizedItLi3EEvPKT_S2_S2_iPS0_iii_param_2];
	ld.param.u32 	%r11, [_Z31nppiCopy_PxCxR_kernel_optimizedItLi3EEvPKT_S2_S2_iPS0_iii_param_3];
	ld.param.u64 	%rd8, [_Z31nppiCopy_PxCxR_kernel_optimizedItLi3EEvPKT_S2_S2_iPS0_iii_param_4];
	ld.param.u32 	%r12, [_Z31nppiCopy_PxCxR_kernel_optimizedItLi3EEvPKT_S2_S2_iPS0_iii_param_5];
	ld.param.u32 	%r13, [_Z31nppiCopy_PxCxR_kernel_optimizedItLi3EEvPKT_S2_S2_iPS0_iii_param_6];
	ld.param.u32 	%r14, [_Z31nppiCopy_PxCxR_kernel_optimizedItLi3EEvPKT_S2_S2_iPS0_iii_param_7];
	mov.u32 	%r15, %ctaid.x;
	mov.u32 	%r16, %ntid.x;
	mov.u32 	%r17, %tid.x;
	mad.lo.s32 	%r1, %r15, %r16, %r17;
	shl.b32 	%r28, %r1, 2;
	mov.u32 	%r18, %ctaid.y;
	mov.u32 	%r19, %ntid.y;
	mov.u32 	%r20, %tid.y;
	mad.lo.s32 	%r3, %r18, %r19, %r20;
	setp.ge.s32 	%p1, %r3, %r14;
	@%p1 bra 	$L__BB26_5;
	cvta.to.global.u64 	%rd9, %rd5;
	cvta.to.global.u64 	%rd10, %rd8;
	cvta.to.global.u64 	%rd11, %rd6;
	cvta.to.global.u64 	%rd12, %rd7;
	mul.lo.s32 	%r21, %r11, %r3;
	cvt.s64.s32 	%rd13, %r21;
	add.s64 	%rd1, %rd9, %rd13;
	add.s64 	%rd2, %rd11, %rd13;
	add.s64 	%rd3, %rd12, %rd13;
	mul.lo.s32 	%r22, %r12, %r3;
	cvt.s64.s32 	%rd14, %r22;
	add.s64 	%rd4, %rd10, %rd14;
	add.s32 	%r23, %r28, 3;
	setp.lt.s32 	%p2, %r23, %r13;
	@%p2 bra 	$L__BB26_6;
	setp.ge.s32 	%p3, %r28, %r13;
	@%p3 bra 	$L__BB26_5;
	mul.lo.s32 	%r27, %r1, 12;
	mov.b32 	%r29, 1;
$L__BB26_4:
	add.s32 	%r25, %r29, -1;
	mul.wide.s32 	%rd15, %r28, 2;
	add.s64 	%rd16, %rd3, %rd15;
	add.s64 	%rd17, %rd2, %rd15;
	add.s64 	%rd18, %rd1, %rd15;
	ld.global.u16 	%rs1, [%rd18];
	mul.wide.s32 	%rd19, %r27, 2;
	add.s64 	%rd20, %rd4, %rd19;
	st.global.u16 	[%rd20], %rs1;
	ld.global.u16 	%rs2, [%rd17];
	st.global.u16 	[%rd20+2], %rs2;
	ld.global.u16 	%rs3, [%rd16];
	st.global.u16 	[%rd20+4], %rs3;
	setp.lt.u32 	%p4, %r25, 3;
	add.s32 	%r28, %r28, 1;
	setp.lt.s32 	%p5, %r28, %r13;
	and.pred  	%p6, %p4, %p5;
	add.s32 	%r29, %r29, 1;
	add.s32 	%r27, %r27, 3;
	@%p6 bra 	$L__BB26_4;
$L__BB26_5:
	ret;
$L__BB26_6:
	mul.wide.s32 	%rd21, %r28, 2;
	add.s64 	%rd22, %rd1, %rd21;
	ld.global.u16 	%rs4, [%rd22];
	mul.lo.s32 	%r26, %r1, 12;
	mul.wide.s32 	%rd23, %r26, 2;
	add.s64 	%rd24, %rd4, %rd23;
	st.global.u16 	[%rd24], %rs4;
	add.s64 	%rd25, %rd2, %rd21;
	ld.global.u16 	%rs5, [%rd25];
	st.global.u16 	[%rd24+2], %rs5;
	add.s64 	%rd26, %rd3, %rd21;
	ld.global.u16 	%rs6, [%rd26];
	st.global.u16 	[%rd24+4], %rs6;
	ld.global.u16 	%rs7, [%rd22+2];
	st.global.u16 	[%rd24+6], %rs7;
	ld.global.u16 	%rs8, [%rd25+2];
	st.global.u16 	[%rd24+8], %rs8;
	ld.global.u16 	%rs9, [%rd26+2];
	st.global.u16 	[%rd24+10], %rs9;
	ld.global.u16 	%rs10, [%rd22+4];
	st.global.u16 	[%rd24+12], %rs10;
	ld.global.u16 	%rs11, [%rd25+4];
	st.global.u16 	[%rd24+14], %rs11;
	ld.global.u16 	%rs12, [%rd26+4];
	st.global.u16 	[%rd24+16], %rs12;
	ld.global.u16 	%rs13, [%rd22+6];
	st.global.u16 	[%rd24+18], %rs13;
	ld.global.u16 	%rs14, [%rd25+6];
	st.global.u16 	[%rd24+20], %rs14;
	ld.global.u16 	%rs15, [%rd26+6];
	st.global.u16 	[%rd24+22], %rs15;
	bra.uni 	$L__BB26_5;

}
	// .globl	_Z31nppiCopy_PxCxR_kernel_optimizedIsLi3EEvPKT_S2_S2_iPS0_iii
.visible .entry _Z31nppiCopy_PxCxR_kernel_optimizedIsLi3EEvPKT_S2_S2_iPS0_iii(
	.param .u64 .ptr .align 1 _Z31nppiCopy_PxCxR_kernel_optimizedIsLi3EEvPKT_S2_S2_iPS0_iii_param_0,
	.param .u64 .ptr .align 1 _Z31nppiCopy_PxCxR_kernel_optimizedIsLi3EEvPKT_S2_S2_iPS0_iii_param_1,
	.param .u64 .ptr .align 1 _Z31nppiCopy_PxCxR_kernel_optimizedIsLi3EEvPKT_S2_S2_iPS0_iii_param_2,
	.param .u32 _Z31nppiCopy_PxCxR_kernel_optimizedIsLi3EEvPKT_S2_S2_iPS0_iii_param_3,
	.param .u64 .ptr .align 1 _Z31nppiCopy_PxCxR_kernel_optimizedIsLi3EEvPKT_S2_S2_iPS0_iii_param_4,
	.param .u32 _Z31nppiCopy_PxCxR_kernel_optimizedIsLi3EEvPKT_S2_S2_iPS0_iii_param_5,
	.param .u32 _Z31nppiCopy_PxCxR_kernel_optimizedIsLi3EEvPKT_S2_S2_iPS0_iii_param_6,
	.param .u32 _Z31nppiCopy_PxCxR_kernel_optimizedIsLi3EEvPKT_S2_S2_iPS0_iii_param_7
)
{
	.reg .pred 	%p<7>;
	.reg .b16 	%rs<16>;
	.reg .b32 	%r<30>;
	.reg .b64 	%rd<27>;

	ld.param.u64 	%rd5, [_Z31nppiCopy_PxCxR_kernel_optimizedIsLi3EEvPKT_S2_S2_iPS0_iii_param_0];
	ld.param.u64 	%rd6, [_Z31nppiCopy_PxCxR_kernel_optimizedIsLi3EEvPKT_S2_S2_iPS0_iii_param_1];
	ld.param.u64 	%rd7, [_Z31nppiCopy_PxCxR_kernel_optimizedIsLi3EEvPKT_S2_S2_iPS0_iii_param_2];
	ld.param.u32 	%r11, [_Z31nppiCopy_PxCxR_kernel_optimizedIsLi3EEvPKT_S2_S2_iPS0_iii_param_3];
	ld.param.u64 	%rd8, [_Z31nppiCopy_PxCxR_kernel_optimizedIsLi3EEvPKT_S2_S2_iPS0_iii_param_4];
	ld.param.u32 	%r12, [_Z31nppiCopy_PxCxR_kernel_optimizedIsLi3EEvPKT_S2_S2_iPS0_iii_param_5];
	ld.param.u32 	%r13, [_Z31nppiCopy_PxCxR_kernel_optimizedIsLi3EEvPKT_S2_S2_iPS0_iii_param_6];
	ld.param.u32 	%r14, [_Z31nppiCopy_PxCxR_kernel_optimizedIsLi3EEvPKT_S2_S2_iPS0_iii_param_7];
	mov.u32 	%r15, %ctaid.x;
	mov.u32 	%r16, %ntid.x;
	mov.u32 	%r17, %tid.x;
	mad.lo.s32 	%r1, %r15, %r16, %r17;
	shl.b32 	%r28, %r1, 2;
	mov.u32 	%r18, %ctaid.y;
	mov.u32 	%r19, %ntid.y;
	mov.u32 	%r20, %tid.y;
	mad.lo.s32 	%r3, %r18, %r19, %r20;
	setp.ge.s32 	%p1, %r3, %r14;
	@%p1 bra 	$L__BB27_5;
	cvta.to.global.u64 	%rd9, %rd5;
	cvta.to.global.u64 	%rd10, %rd8;
	cvta.to.global.u64 	%rd11, %rd6;
	cvta.to.global.u64 	%rd12, %rd7;
	mul.lo.s32 	%r21, %r11, %r3;
	cvt.s64.s32 	%rd13, %r21;
	add.s64 	%rd1, %rd9, %rd13;
	add.s64 	%rd2, %rd11, %rd13;
	add.s64 	%rd3, %rd12, %rd13;
	mul.lo.s32 	%r22, %r12, %r3;
	cvt.s64.s32 	%rd14, %r22;
	add.s64 	%rd4, %rd10, %rd14;
	add.s32 	%r23, %r28, 3;
	setp.lt.s32 	%p2, %r23, %r13;
	@%p2 bra 	$L__BB27_6;
	setp.ge.s32 	%p3, %r28, %r13;
	@%p3 bra 	$L__BB27_5;
	mul.lo.s32 	%r27, %r1, 12;
	mov.b32 	%r29, 1;
$L__BB27_4:
	add.s32 	%r25, %r29, -1;
	mul.wide.s32 	%rd15, %r28, 2;
	add.s64 	%rd16, %rd3, %rd15;
	add.s64 	%rd17, %rd2, %rd15;
	add.s64 	%rd18, %rd1, %rd15;
	ld.global.u16 	%rs1, [%rd18];
	mul.wide.s32 	%rd19, %r27, 2;
	add.s64 	%rd20, %rd4, %rd19;
	st.global.u16 	[%rd20], %rs1;
	ld.global.u16 	%rs2, [%rd17];
	st.global.u16 	[%rd20+2], %rs2;
	ld.global.u16 	%rs3, [%rd16];
	st.global.u16 	[%rd20+4], %rs3;
	setp.lt.u32 	%p4, %r25, 3;
	add.s32 	%r28, %r28, 1;
	setp.lt.s32 	%p5, %r28, %r13;
	and.pred  	%p6, %p4, %p5;
	add.s32 	%r29, %r29, 1;
	add.s32 	%r27, %r27, 3;
	@%p6 bra 	$L__BB27_4;
$L__BB27_5:
	ret;
$L__BB27_6:
	mul.wide.s32 	%rd21, %r28, 2;
	add.s64 	%rd22, %rd1, %rd21;
	ld.global.u16 	%rs4, [%rd22];
	mul.lo.s32 	%r26, %r1, 12;
	mul.wide.s32 	%rd23, %r26, 2;
	add.s64 	%rd24, %rd4, %rd23;
	st.global.u16 	[%rd24], %rs4;
	add.s64 	%rd25, %rd2, %rd21;
	ld.global.u16 	%rs5, [%rd25];
	st.global.u16 	[%rd24+2], %rs5;
	add.s64 	%rd26, %rd3, %rd21;
	ld.global.u16 	%rs6, [%rd26];
	st.global.u16 	[%rd24+4], %rs6;
	ld.global.u16 	%rs7, [%rd22+2];
	st.global.u16 	[%rd24+6], %rs7;
	ld.global.u16 	%rs8, [%rd25+2];
	st.global.u16 	[%rd24+8], %rs8;
	ld.global.u16 	%rs9, [%rd26+2];
	st.global.u16 	[%rd24+10], %rs9;
	ld.global.u16 	%rs10, [%rd22+4];
	st.global.u16 	[%rd24+12], %rs10;
	ld.global.u16 	%rs11, [%rd25+4];
	st.global.u16 	[%rd24+14], %rs11;
	ld.global.u16 	%rs12, [%rd26+4];
	st.global.u16 	[%rd24+16], %rs12;
	ld.global.u16 	%rs13, [%rd22+6];
	st.global.u16 	[%rd24+18], %rs13;
	ld.global.u16 	%rs14, [%rd25+6];
	st.global.u16 	[%rd24+20], %rs14;
	ld.global.u16 	%rs15, [%rd26+6];
	st.global.u16 	[%rd24+22], %rs15;
	bra.uni 	$L__BB27_5;

}
	// .globl	_Z31nppiCopy_PxCxR_kernel_optimizedIiLi3EEvPKT_S2_S2_iPS0_iii
.visible .entry _Z31nppiCopy_PxCxR_kernel_optimizedIiLi3EEvPKT_S2_S2_iPS0_iii(
	.param .u64 .ptr .align 1 _Z31nppiCopy_PxCxR_kernel_optimizedIiLi3EEvPKT_S2_S2_iPS0_iii_param_0,
	.param .u64 .ptr .align 1 _Z31nppiCopy_PxCxR_kernel_optimizedIiLi3EEvPKT_S2_S2_iPS0_iii_param_1,
	.param .u64 .ptr .align 1 _Z31nppiCopy_PxCxR_kernel_optimizedIiLi3EEvPKT_S2_S2_iPS0_iii_param_2,
	.param .u32 _Z31nppiCopy_PxCxR_kernel_optimizedIiLi3EEvPKT_S2_S2_iPS0_iii_param_3,
	.param .u64 .ptr .align 1 _Z31nppiCopy_PxCxR_kernel_optimizedIiLi3EEvPKT_S2_S2_iPS0_iii_param_4,
	.param .u32 _Z31nppiCopy_PxCxR_kernel_optimizedIiLi3EEvPKT_S2_S2_iPS0_iii_param_5,
	.param .u32 _Z31nppiCopy_PxCxR_kernel_optimizedIiLi3EEvPKT_S2_S2_iPS0_iii_param_6,
	.param .u32 _Z31nppiCopy_PxCxR_kernel_optimizedIiLi3EEvPKT_S2_S2_iPS0_iii_param_7
)
{
	.reg .pred 	%p<7>;
	.reg .b32 	%r<45>;
	.reg .b64 	%rd<27>;

	ld.param.u64 	%rd5, [_Z31nppiCopy_PxCxR_kernel_optimizedIiLi3EEvPKT_S2_S2_iPS0_iii_param_0];
	ld.param.u64 	%rd6, [_Z31nppiCopy_PxCxR_kernel_optimizedIiLi3EEvPKT_S2_S2_iPS0_iii_param_1];
	ld.param.u64 	%rd7, [_Z31nppiCopy_PxCxR_kernel_optimizedIiLi3EEvPKT_S2_S2_iPS0_iii_param_2];
	ld.param.u32 	%r11, [_Z31nppiCopy_PxCxR_kernel_optimizedIiLi3EEvPKT_S2_S2_iPS0_iii_param_3];
	ld.param.u64 	%rd8, [_Z31nppiCopy_PxCxR_kernel_optimizedIiLi3EEvPKT_S2_S2_iPS0_iii_param_4];
	ld.param.u32 	%r12, [_Z31nppiCopy_PxCxR_kernel_optimizedIiLi3EEvPKT_S2_S2_iPS0_iii_param_5];
	ld.param.u32 	%r13, [_Z31nppiCopy_PxCxR_kernel_optimizedIiLi3EEvPKT_S2_S2_iPS0_iii_param_6];
	ld.param.u32 	%r14, [_Z31nppiCopy_PxCxR_kernel_optimizedIiLi3EEvPKT_S2_S2_iPS0_iii_param_7];
	mov.u32 	%r15, %ctaid.x;
	mov.u32 	%r16, %ntid.x;
	mov.u32 	%r17, %tid.x;
	mad.lo.s32 	%r1, %r15, %r16, %r17;
	shl.b32 	%r43, %r1, 2;
	mov.u32 	%r18, %ctaid.y;
	mov.u32 	%r19, %ntid.y;
	mov.u32 	%r20, %tid.y;
	mad.lo.s32 	%r3, %r18, %r19, %r20;
	setp.ge.s32 	%p1, %r3, %r14;
	@%p1 bra 	$L__BB28_5;
	cvta.to.global.u64 	%rd9, %rd5;
	cvta.to.global.u64 	%rd10, %rd8;
	cvta.to.global.u64 	%rd11, %rd6;
	cvta.to.global.u64 	%rd12, %rd7;
	mul.lo.s32 	%r21, %r11, %r3;
	cvt.s64.s32 	%rd13, %r21;
	add.s64 	%rd1, %rd9, %rd13;
	add.s64 	%rd2, %rd11, %rd13;
	add.s64 	%rd3, %rd12, %rd13;
	mul.lo.s32 	%r22, %r12, %r3;
	cvt.s64.s32 	%rd14, %r22;
	add.s64 	%rd4, %rd10, %rd14;
	add.s32 	%r23, %r43, 3;
	setp.lt.s32 	%p2, %r23, %r13;
	@%p2 bra 	$L__BB28_6;
	setp.ge.s32 	%p3, %r43, %r13;
	@%p3 bra 	$L__BB28_5;
	mul.lo.s32 	%r42, %r1, 12;
	mov.b32 	%r44, 1;
$L__BB28_4:
	add.s32 	%r25, %r44, -1;
	mul.wide.s32 	%rd15, %r43, 4;
	add.s64 	%rd16, %rd3, %rd15;
	add.s64 	%rd17, %rd2, %rd15;
	add.s64 	%rd18, %rd1, %rd15;
	ld.global.u32 	%r26, [%rd18];
	mul.wide.s32 	%rd19, %r42, 4;
	add.s64 	%rd20, %rd4, %rd19;
	st.global.u32 	[%rd20], %r26;
	ld.global.u32 	%r27, [%rd17];
	st.global.u32 	[%rd20+4], %r27;
	ld.global.u32 	%r28, [%rd16];
	st.global.u32 	[%rd20+8], %r28;
	setp.lt.u32 	%p4, %r25, 3;
	add.s32 	%r43, %r43, 1;
	setp.lt.s32 	%p5, %r43, %r13;
	and.pred  	%p6, %p4, %p5;
	add.s32 	%r44, %r44, 1;
	add.s32 	%r42, %r42, 3;
	@%p6 bra 	$L__BB28_4;
$L__BB28_5:
	ret;
$L__BB28_6:
	mul.wide.s32 	%rd21, %r43, 4;
	add.s64 	%rd22, %rd1, %rd21;
	ld.global.u32 	%r29, [%rd22];
	mul.lo.s32 	%r30, %r1, 12;
	mul.wide.s32 	%rd23, %r30, 4;
	add.s64 	%rd24, %rd4, %rd23;
	st.global.u32 	[%rd24], %r29;
	add.s64 	%rd25, %rd2, %rd21;
	ld.global.u32 	%r31, [%rd25];
	st.global.u32 	[%rd24+4], %r31;
	add.s64 	%rd26, %rd3, %rd21;
	ld.global.u32 	%r32, [%rd26];
	st.global.u32 	[%rd24+8], %r32;
	ld.global.u32 	%r33, [%rd22+4];
	st.global.u32 	[%rd24+12], %r33;
	ld.global.u32 	%r34, [%rd25+4];
	st.global.u32 	[%rd24+16], %r34;
	ld.global.u32 	%r35, [%rd26+4];
	st.global.u32 	[%rd24+20], %r35;
	ld.global.u32 	%r36, [%rd22+8];
	st.global.u32 	[%rd24+24], %r36;
	ld.global.u32 	%r37, [%rd25+8];
	st.global.u32 	[%rd24+28], %r37;
	ld.global.u32 	%r38, [%rd26+8];
	st.global.u32 	[%rd24+32], %r38;
	ld.global.u32 	%r39, [%rd22+12];
	st.global.u32 	[%rd24+36], %r39;
	ld.global.u32 	%r40, [%rd25+12];
	st.global.u32 	[%rd24+40], %r40;
	ld.global.u32 	%r41, [%rd26+12];
	st.global.u32 	[%rd24+44], %r41;
	bra.uni 	$L__BB28_5;

}
	// .globl	_Z21nppiCopy_PxCxR_kernelIhLi4EEvPKPT_iS1_iii
.visible .entry _Z21nppiCopy_PxCxR_kernelIhLi4EEvPKPT_iS1_iii(
	.param .u64 .ptr .align 1 _Z21nppiCopy_PxCxR_kernelIhLi4EEvPKPT_iS1_iii_param_0,
	.param .u32 _Z21nppiCopy_PxCxR_kernelIhLi4EEvPKPT_iS1_iii_param_1,
	.param .u64 .ptr .align 1 _Z21nppiCopy_PxCxR_kernelIhLi4EEvPKPT_iS1_iii_param_2,
	.param .u32 _Z21nppiCopy_PxCxR_kernelIhLi4EEvPKPT_iS1_iii_param_3,
	.param .u32 _Z21nppiCopy_PxCxR_kernelIhLi4EEvPKPT_iS1_iii_param_4,
	.param .u32 _Z21nppiCopy_PxCxR_kernelIhLi4EEvPKPT_iS1_iii_param_5
)
{
	.reg .pred 	%p<4>;
	.reg .b16 	%rs<5>;
	.reg .b32 	%r<18>;
	.reg .b64 	%rd<24>;

	ld.param.u64 	%rd1, [_Z21nppiCopy_PxCxR_kernelIhLi4EEvPKPT_iS1_iii_param_0];
	ld.param.u32 	%r3, [_Z21nppiCopy_PxCxR_kernelIhLi4EEvPKPT_iS1_iii_param_1];
	ld.param.u64 	%rd2, [_Z21nppiCopy_PxCxR_kernelIhLi4EEvPKPT_iS1_iii_param_2];
	ld.param.u32 	%r4, [_Z21nppiCopy_PxCxR_kernelIhLi4EEvPKPT_iS1_iii_param_3];
	ld.param.u32 	%r5, [_Z21nppiCopy_PxCxR_kernelIhLi4EEvPKPT_iS1_iii_param_4];
	ld.param.u32 	%r6, [_Z21nppiCopy_PxCxR_kernelIhLi4EEvPKPT_iS1_iii_param_5];
	mov.u32 	%r8, %ctaid.x;
	mov.u32 	%r9, %ntid.x;
	mov.u32 	%r10, %tid.x;
	mad.lo.s32 	%r1, %r8, %r9, %r10;
	mov.u32 	%r11, %ctaid.y;
	mov.u32 	%r12, %ntid.y;
	mov.u32 	%r13, %tid.y;
	mad.lo.s32 	%r14, %r11, %r12, %r13;
	setp.ge.s32 	%p1, %r1, %r5;
	setp.ge.s32 	%p2, %r14, %r6;
	or.pred  	%p3, %p1, %p2;
	@%p3 bra 	$L__BB29_2;
	cvta.to.global.u64 	%rd3, %rd1;
	cvta.to.global.u64 	%rd4, %rd2;
	mul.lo.s32 	%r15, %r4, %r14;
	mul.lo.s32 	%r16, %r3, %r14;
	cvt.s64.s32 	%rd5, %r16;
	cvt.s64.s32 	%rd6, %r1;
	add.s64 	%rd7, %rd5, %rd6;
	shl.b32 	%r17, %r1, 2;
	cvt.s64.s32 	%rd8, %r15;
	ld.global.u64 	%rd9, [%rd3];
	cvta.to.global.u64 	%rd10, %rd9;
	add.s64 	%rd11, %rd10, %rd7;
	ld.global.u8 	%rs1, [%rd11];
	cvt.s64.s32 	%rd12, %r17;
	add.s64 	%rd13, %rd12, %rd8;
	add.s64 	%rd14, %rd4, %rd13;
	st.global.u8 	[%rd14], %rs1;
	ld.global.u64 	%rd15, [%rd3+8];
	cvta.to.global.u64 	%rd16, %rd15;
	add.s64 	%rd17, %rd16, %rd7;
	ld.global.u8 	%rs2, [%rd17];
	st.global.u8 	[%rd14+1], %rs2;
	ld.global.u64 	%rd18, [%rd3+16];
	cvta.to.global.u64 	%rd19, %rd18;
	add.s64 	%rd20, %rd19, %rd7;
	ld.global.u8 	%rs3, [%rd20];
	st.global.u8 	[%rd14+2], %rs3;
	ld.global.u64 	%rd21, [%rd3+24];
	cvta.to.global.u64 	%rd22, %rd21;
	add.s64 	%rd23, %rd22, %rd7;
	ld.global.u8 	%rs4, [%rd23];
	st.global.u8 	[%rd14+3], %rs4;
$L__BB29_2:
	ret;

}
	// .globl	_Z21nppiCopy_PxCxR_kernelItLi4EEvPKPT_iS1_iii
.visible .entry _Z21nppiCopy_PxCxR_kernelItLi4EEvPKPT_iS1_iii(
	.param .u64 .ptr .align 1 _Z21nppiCopy_PxCxR_kernelItLi4EEvPKPT_iS1_iii_param_0,
	.param .u32 _Z21nppiCopy_PxCxR_kernelItLi4EEvPKPT_iS1_iii_param_1,
	.param .u64 .ptr .align 1 _Z21nppiCopy_PxCxR_kernelItLi4EEvPKPT_iS1_iii_param_2,
	.param .u32 _Z21nppiCopy_PxCxR_kernelItLi4EEvPKPT_iS1_iii_param_3,
	.param .u32 _Z21nppiCopy_PxCxR_kernelItLi4EEvPKPT_iS1_iii_param_4,
	.param .u32 _Z21nppiCopy_PxCxR_kernelItLi4EEvPKPT_iS1_iii_param_5
)
{
	.reg .pred 	%p<4>;
	.reg .b16 	%rs<5>;
	.reg .b32 	%r<18>;
	.reg .b64 	%rd<27>;

	ld.param.u64 	%rd1, [_Z21nppiCopy_PxCxR_kernelItLi4EEvPKPT_iS1_iii_param_0];
	ld.param.u32 	%r3, [_Z21nppiCopy_PxCxR_kernelItLi4EEvPKPT_iS1_iii_param_1];
	ld.param.u64 	%rd2, [_Z21nppiCopy_PxCxR_kernelItLi4EEvPKPT_iS1_iii_param_2];
	ld.param.u32 	%r4, [_Z21nppiCopy_PxCxR_kernelItLi4EEvPKPT_iS1_iii_param_3];
	ld.param.u32 	%r5, [_Z21nppiCopy_PxCxR_kernelItLi4EEvPKPT_iS1_iii_param_4];
	ld.param.u32 	%r6, [_Z21nppiCopy_PxCxR_kernelItLi4EEvPKPT_iS1_iii_param_5];
	mov.u32 	%r8, %ctaid.x;
	mov.u32 	%r9, %ntid.x;
	mov.u32 	%r10, %tid.x;
	mad.lo.s32 	%r1, %r8, %r9, %r10;
	mov.u32 	%r11, %ctaid.y;
	mov.u32 	%r12, %ntid.y;
	mov.u32 	%r13, %tid.y;
	mad.lo.s32 	%r14, %r11, %r12, %r13;
	setp.ge.s32 	%p1, %r1, %r5;
	setp.ge.s32 	%p2, %r14, %r6;
	or.pred  	%p3, %p1, %p2;
	@%p3 bra 	$L__BB30_2;
	cvta.to.global.u64 	%rd3, %rd1;
	cvta.to.global.u64 	%rd4, %rd2;
	mul.lo.s32 	%r15, %r4, %r14;
	cvt.s64.s32 	%rd5, %r15;
	add.s64 	%rd6, %rd4, %rd5;
	mul.lo.s32 	%r16, %r3, %r14;
	shl.b32 	%r17, %r1, 2;
	cvt.s64.s32 	%rd7, %r16;
	ld.global.u64 	%rd8, [%rd3];
	cvta.to.global.u64 	%rd9, %rd8;
	add.s64 	%rd10, %rd9, %rd7;
	mul.wide.s32 	%rd11, %r1, 2;
	add.s64 	%rd12, %rd10, %rd11;
	ld.global.u16 	%rs1, [%rd12];
	mul.wide.s32 	%rd13, %r17, 2;
	add.s64 	%rd14, %rd6, %rd13;
	st.global.u16 	[%rd14], %rs1;
	ld.global.u64 	%rd15, [%rd3+8];
	cvta.to.global.u64 	%rd16, %rd15;
	add.s64 	%rd17, %rd16, %rd7;
	add.s64 	%rd18, %rd17, %rd11;
	ld.global.u16 	%rs2, [%rd18];
	st.global.u16 	[%rd14+2], %rs2;
	ld.global.u64 	%rd19, [%rd3+16];
	cvta.to.global.u64 	%rd20, %rd19;
	add.s64 	%rd21, %rd20, %rd7;
	add.s64 	%rd22, %rd21, %rd11;
	ld.global.u16 	%rs3, [%rd22];
	st.global.u16 	[%rd14+4], %rs3;
	ld.global.u64 	%rd23, [%rd3+24];
	cvta.to.global.u64 	%rd24, %rd23;
	add.s64 	%rd25, %rd24, %rd7;
	add.s64 	%rd26, %rd25, %rd11;
	ld.global.u16 	%rs4, [%rd26];
	st.global.u16 	[%rd14+6], %rs4;
$L__BB30_2:
	ret;

}
	// .globl	_Z21nppiCopy_PxCxR_kernelIfLi4EEvPKPT_iS1_iii
.visible .entry _Z21nppiCopy_PxCxR_kernelIfLi4EEvPKPT_iS1_iii(
	.param .u64 .ptr .align 1 _Z21nppiCopy_PxCxR_kernelIfLi4EEvPKPT_iS1_iii_param_0,
	.param .u32 _Z21nppiCopy_PxCxR_kernelIfLi4EEvPKPT_iS1_iii_param_1,
	.param .u64 .ptr .align 1 _Z21nppiCopy_PxCxR_kernelIfLi4EEvPKPT_iS1_iii_param_2,
	.param .u32 _Z21nppiCopy_PxCxR_kernelIfLi4EEvPKPT_iS1_iii_param_3,
	.param .u32 _Z21nppiCopy_PxCxR_kernelIfLi4EEvPKPT_iS1_iii_param_4,
	.param .u32 _Z21nppiCopy_PxCxR_kernelIfLi4EEvPKPT_iS1_iii_param_5
)
{
	.reg .pred 	%p<4>;
	.reg .b32 	%r<18>;
	.reg .b32 	%f<5>;
	.reg .b64 	%rd<27>;

	ld.param.u64 	%rd1, [_Z21nppiCopy_PxCxR_kernelIfLi4EEvPKPT_iS1_iii_param_0];
	ld.param.u32 	%r3, [_Z21nppiCopy_PxCxR_kernelIfLi4EEvPKPT_iS1_iii_param_1];
	ld.param.u64 	%rd2, [_Z21nppiCopy_PxCxR_kernelIfLi4EEvPKPT_iS1_iii_param_2];
	ld.param.u32 	%r4, [_Z21nppiCopy_PxCxR_kernelIfLi4EEvPKPT_iS1_iii_param_3];
	ld.param.u32 	%r5, [_Z21nppiCopy_PxCxR_kernelIfLi4EEvPKPT_iS1_iii_param_4];
	ld.param.u32 	%r6, [_Z21nppiCopy_PxCxR_kernelIfLi4EEvPKPT_iS1_iii_param_5];
	mov.u32 	%r8, %ctaid.x;
	mov.u32 	%r9, %ntid.x;
	mov.u32 	%r10, %tid.x;
	mad.lo.s32 	%r1, %r8, %r9, %r10;
	mov.u32 	%r11, %ctaid.y;
	mov.u32 	%r12, %ntid.y;
	mov.u32 	%r13, %tid.y;
	mad.lo.s32 	%r14, %r11, %r12, %r13;
	setp.ge.s32 	%p1, %r1, %r5;
	setp.ge.s32 	%p2, %r14, %r6;
	or.pred  	%p3, %p1, %p2;
	@%p3 bra 	$L__BB31_2;
	cvta.to.global.u64 	%rd3, %rd1;
	cvta.to.global.u64 	%rd4, %rd2;
	mul.lo.s32 	%r15, %r4, %r14;
	cvt.s64.s32 	%rd5, %r15;
	add.s64 	%rd6, %rd4, %rd5;
	mul.lo.s32 	%r16, %r3, %r14;
	shl.b32 	%r17, %r1, 2;
	cvt.s64.s32 	%rd7, %r16;
	ld.global.u64 	%rd8, [%rd3];
	cvta.to.global.u64 	%rd9, %rd8;
	add.s64 	%rd10, %rd9, %rd7;
	mul.wide.s32 	%rd11, %r1, 4;
	add.s64 	%rd12, %rd10, %rd11;
	ld.global.f32 	%f1, [%rd12];
	mul.wide.s32 	%rd13, %r17, 4;
	add.s64 	%rd14, %rd6, %rd13;
	st.global.f32 	[%rd14], %f1;
	ld.global.u64 	%rd15, [%rd3+8];
	cvta.to.global.u64 	%rd16, %rd15;
	add.s64 	%rd17, %rd16, %rd7;
	add.s64 	%rd18, %rd17, %rd11;
	ld.global.f32 	%f2, [%rd18];
	st.global.f32 	[%rd14+4], %f2;
	ld.global.u64 	%rd19, [%rd3+16];
	cvta.to.global.u64 	%rd20, %rd19;
	add.s64 	%rd21, %rd20, %rd7;
	add.s64 	%rd22, %rd21, %rd11;
	ld.global.f32 	%f3, [%rd22];
	st.global.f32 	[%rd14+8], %f3;
	ld.global.u64 	%rd23, [%rd3+24];
	cvta.to.global.u64 	%rd24, %rd23;
	add.s64 	%rd25, %rd24, %rd7;
	add.s64 	%rd26, %rd25, %rd11;
	ld.global.f32 	%f4, [%rd26];
	st.global.f32 	[%rd14+12], %f4;
$L__BB31_2:
	ret;

}


// ===== COMPILED SASS (sm_100) =====

	.target	sm_100

	.elftype	@"ET_EXEC"


//--------------------- .note.nv.tkinfo           --------------------------
	.section	.note.nv.tkinfo,"",@"SHT_NOTE"
	.sectionflags	@"SHF_NOTE_NV_TKINFO"
	.tkinfo
        /*0018*/ 	.word	0x00000002
        /*0030*/ 	.string	""
        /*0030*/ 	.string	"ptxas"
        /*0030*/ 	.string	"Cuda compilation tools, release 13.0, V13.0.88"
        /*0030*/ 	.string	"Build cuda_13.0.r13.0/compiler.36424714_0"
        /*0030*/ 	.string	"-arch sm_100 -m 64 "



//--------------------- .note.nv.cuinfo           --------------------------
	.section	.note.nv.cuinfo,"",@"SHT_NOTE"
	.sectionflags	@"SHF_NOTE_NV_CUINFO"
        /*0018*/ 	.short	0x0002
        /*001a*/ 	.short	0x0064
        /*001c*/ 	.short	0x0082
	.zero		2


//--------------------- .nv.info                  --------------------------
	.section	.nv.info,"",@"SHT_CUDA_INFO"
	.align	4


	//----- nvinfo : EIATTR_REGCOUNT
	.align		4
        /*0000*/ 	.byte	0x04, 0x2f
        /*0002*/ 	.short	(.L_1 - .L_0)
	.align		4
.L_0:
        /*0004*/ 	.word	index@(_Z33nppiCopy_8u_C4R_vectorized_kernelPKhiPhiii)
        /*0008*/ 	.word	0x0000000a


	//----- nvinfo : EIATTR_FRAME_SIZE
	.align		4
.L_1:
        /*000c*/ 	.byte	0x04, 0x11
        /*000e*/ 	.short	(.L_3 - .L_2)
	.align		4
.L_2:
        /*0010*/ 	.word	index@(_Z33nppiCopy_8u_C4R_vectorized_kernelPKhiPhiii)
        /*0014*/ 	.word	0x00000000


	//----- nvinfo : EIATTR_REGCOUNT
	.align		4
.L_3:
        /*0018*/ 	.byte	0x04, 0x2f
        /*001a*/ 	.short	(.L_5 - .L_4)
	.align		4
.L_4:
        /*001c*/ 	.word	index@(_Z29nppiCopy_32f_C3P3R_vectorizedPKfiPfS1_S1_iii)
        /*0020*/ 	.word	0x0000001e


	//----- nvinfo : EIATTR_FRAME_SIZE
	.align		4
.L_5:
        /*0024*/ 	.byte	0x04, 0x11
        /*0026*/ 	.short	(.L_7 - .L_6)
	.align		4
.L_6:
        /*0028*/ 	.word	index@(_Z29nppiCopy_32f_C3P3R_vectorizedPKfiPfS1_S1_iii)
        /*002c*/ 	.word	0x00000000


	//----- nvinfo : EIATTR_REGCOUNT
	.align		4
.L_7:
        /*0030*/ 	.byte	0x04, 0x2f
        /*0032*/ 	.short	(.L_9 - .L_8)
	.align		4
.L_8:
        /*0034*/ 	.word	index@(_Z29nppiCopy_32f_P3C3R_vectorizedPKfS0_S0_iPfiii)
        /*0038*/ 	.word	0x00000018


	//----- nvinfo : EIATTR_FRAME_SIZE
	.align		4
.L_9:
        /*003c*/ 	.byte	0x04, 0x11
        /*003e*/ 	.short	(.L_11 - .L_10)
	.align		4
.L_10:
        /*0040*/ 	.word	index@(_Z29nppiCopy_32f_P3C3R_vectorizedPKfS0_S0_iPfiii)
        /*0044*/ 	.word	0x00000000


	//----- nvinfo : EIATTR_REGCOUNT
	.align		4
.L_11:
        /*0048*/ 	.byte	0x04, 0x2f
        /*004a*/ 	.short	(.L_13 - .L_12)
	.align		4
.L_12:
        /*004c*/ 	.word	index@(_Z15nppiCopy_kernelIhLi1EEvPKT_iPS0_iii)
        /*0050*/ 	.word	0x00000009


	//----- nvinfo : EIATTR_FRAME_SIZE
	.align		4
.L_13:
        /*0054*/ 	.byte	0x04, 0x11
        /*0056*/ 	.short	(.L_15 - .L_14)
	.align		4
.L_14:
        /*0058*/ 	.word	index@(_Z15nppiCopy_kernelIhLi1EEvPKT_iPS0_iii)
        /*005c*/ 	.word	0x00000000


	//----- nvinfo : EIATTR_REGCOUNT
	.align		4
.L_15:
        /*0060*/ 	.byte	0x04, 0x2f
        /*0062*/ 	.short	(.L_17 - .L_16)
	.align		4
.L_16:
        /*0064*/ 	.word	index@(_Z15nppiCopy_kernelIhLi3EEvPKT_iPS0_iii)
        /*0068*/ 	.word	0x0000000e


	//----- nvinfo : EIATTR_FRAME_SIZE
	.align		4
.L_17:
        /*006c*/ 	.byte	0x04, 0x11
        /*006e*/ 	.short	(.L_19 - .L_18)
	.align		4
.L_18:
        /*0070*/ 	.word	index@(_Z15nppiCopy_kernelIhLi3EEvPKT_iPS0_iii)
        /*0074*/ 	.word	0x00000000


	//----- nvinfo : EIATTR_REGCOUNT
	.align		4
.L_19:
        /*0078*/ 	.byte	0x04, 0x2f
        /*007a*/ 	.short	(.L_21 - .L_20)
	.align		4
.L_20:
        /*007c*/ 	.word	index@(_Z15nppiCopy_kernelIhLi4EEvPKT_iPS0_iii)
        /*0080*/ 	.word	0x00000010


	//----- nvinfo : EIATTR_FRAME_SIZE
	.align		4
.L_21:
        /*0084*/ 	.byte	0x04, 0x11
        /*0086*/ 	.short	(.L_23 - .L_22)
	.align		4
.L_22:
        /*0088*/ 	.word	index@(_Z15nppiCopy_kernelIhLi4EEvPKT_iPS0_iii)
        /*008c*/ 	.word	0x00000000


	//----- nvinfo : EIATTR_REGCOUNT
	.align		4
.L_23:
        /*0090*/ 	.byte	0x04, 0x2f
        /*0092*/ 	.short	(.L_25 - .L_24)
	.align		4
.L_24:
        /*0094*/ 	.word	index@(_Z15nppiCopy_kernelItLi1EEvPKT_iPS0_iii)
        /*0098*/ 	.word	0x0000000a


	//----- nvinfo : EIATTR_FRAME_SIZE
	.align		4
.L_25:
        /*009c*/ 	.byte	0x04, 0x11
        /*009e*/ 	.short	(.L_27 - .L_26)
	.align		4
.L_26:
        /*00a0*/ 	.word	index@(_Z15nppiCopy_kernelItLi1EEvPKT_iPS0_iii)
        /*00a4*/ 	.word	0x00000000


	//----- nvinfo : EIATTR_REGCOUNT
	.align		4
.L_27:
        /*00a8*/ 	.byte	0x04, 0x2f
        /*00aa*/ 	.short	(.L_29 - .L_28)
	.align		4
.L_28:
        /*00ac*/ 	.word	index@(_Z15nppiCopy_kernelItLi3EEvPKT_iPS0_iii)
        /*00b0*/ 	.word	0x0000000e


	//----- nvinfo : EIATTR_FRAME_SIZE
	.align		4
.L_29:
        /*00b4*/ 	.byte	0x04, 0x11
        /*00b6*/ 	.short	(.L_31 - .L_30)
	.align		4
.L_30:
        /*00b8*/ 	.word	index@(_Z15nppiCopy_kernelItLi3EEvPKT_iPS0_iii)
        /*00bc*/ 	.word	0x00000000


	//----- nvinfo : EIATTR_REGCOUNT
	.align		4
.L_31:
        /*00c0*/ 	.byte	0x04, 0x2f
        /*00c2*/ 	.short	(.L_33 - .L_32)
	.align		4
.L_32:
        /*00c4*/ 	.word	index@(_Z15nppiCopy_kernelItLi4EEvPKT_iPS0_iii)
        /*00c8*/ 	.word	0x00000010


	//----- nvinfo : EIATTR_FRAME_SIZE
	.align		4
.L_33:
        /*00cc*/ 	.byte	0x04, 0x11
        /*00ce*/ 	.short	(.L_35 - .L_34)
	.align		4
.L_34:
        /*00d0*/ 	.word	index@(_Z15nppiCopy_kernelItLi4EEvPKT_iPS0_iii)
        /*00d4*/ 	.word	0x00000000


	//----- nvinfo : EIATTR_REGCOUNT
	.align		4
.L_35:
        /*00d8*/ 	.byte	0x04, 0x2f
        /*00da*/ 	.short	(.L_37 - .L_36)
	.align		4
.L_36:
        /*00dc*/ 	.word	index@(_Z15nppiCopy_kernelIsLi1EEvPKT_iPS0_iii)
        /*00e0*/ 	.word	0x0000000a


	//----- nvinfo : EIATTR_FRAME_SIZE
	.align		4
.L_37:
        /*00e4*/ 	.byte	0x04, 0x11
        /*00e6*/ 	.short	(.L_39 - .L_38)
	.align		4
.L_38:
        /*00e8*/ 	.word	index@(_Z15nppiCopy_kernelIsLi1EEvPKT_iPS0_iii)
        /*00ec*/ 	.word	0x00000000


	//----- nvinfo : EIATTR_REGCOUNT
	.align		4
.L_39:
        /*00f0*/ 	.byte	0x04, 0x2f
        /*00f2*/ 	.short	(.L_41 - .L_40)
	.align		4
.L_40:
        /*00f4*/ 	.word	index@(_Z15nppiCopy_kernelIsLi3EEvPKT_iPS0_iii)
        /*00f8*/ 	.word	0x0000000e


	//----- nvinfo : EIATTR_FRAME_SIZE
	.align		4
.L_41:
        /*00fc*/ 	.byte	0x04, 0x11
        /*00fe*/ 	.short	(.L_43 - .L_42)
	.align		4
.L_42:
        /*0100*/ 	.word	index@(_Z15nppiCopy_kernelIsLi3EEvPKT_iPS0_iii)
        /*0104*/ 	.word	0x00000000


	//----- nvinfo : EIATTR_REGCOUNT
	.align		4
.L_43:
        /*0108*/ 	.byte	0x04, 0x2f
        /*010a*/ 	.short	(.L_45 - .L_44)
	.align		4
.L_44:
        /*010c*/ 	.word	index@(_Z15nppiCopy_kernelIsLi4EEvPKT_iPS0_iii)
        /*0110*/ 	.word	0x00000010


	//----- nvinfo : EIATTR_FRAME_SIZE
	.align		4
.L_45:
        /*0114*/ 	.byte	0x04, 0x11
        /*0116*/ 	.short	(.L_47 - .L_46)
	.align		4
.L_46:
        /*0118*/ 	.word	index@(_Z15nppiCopy_kernelIsLi4EEvPKT_iPS0_iii)
        /*011c*/ 	.word	0x00000000


	//----- nvinfo : EIATTR_REGCOUNT
	.align		4
.L_47:
        /*0120*/ 	.byte	0x04, 0x2f
        /*0122*/ 	.short	(.L_49 - .L_48)
	.align		4
.L_48:
        /*0124*/ 	.word	index@(_Z15nppiCopy_kernelIiLi1EEvPKT_iPS0_iii)
        /*0128*/ 	.word	0x0000000a


	//----- nvinfo : EIATTR_FRAME_SIZE
	.align		4
.L_49:
        /*012c*/ 	.byte	0x04, 0x11
        /*012e*/ 	.short	(.L_51 - .L_50)
	.align		4
.L_50:
        /*0130*/ 	.word	index@(_Z15nppiCopy_kernelIiLi1EEvPKT_iPS0_iii)
        /*0134*/ 	.word	0x00000000


	//----- nvinfo : EIATTR_REGCOUNT
	.align		4
.L_51:
        /*0138*/ 	.byte	0x04, 0x2f
        /*013a*/ 	.short	(.L_53 - .L_52)
	.align		4
.L_52:
        /*013c*/ 	.word	index@(_Z15nppiCopy_kernelIiLi3EEvPKT_iPS0_iii)
        /*0140*/ 	.word	0x0000000e


	//----- nvinfo : EIATTR_FRAME_SIZE
	.align		4
.L_53:
        /*0144*/ 	.byte	0x04, 0x11
        /*0146*/ 	.short	(.L_55 - .L_54)
	.align		4
.L_54:
        /*0148*/ 	.word	index@(_Z15nppiCopy_kernelIiLi3EEvPKT_iPS0_iii)
        /*014c*/ 	.word	0x00000000


	//----- nvinfo : EIATTR_REGCOUNT
	.align		4
.L_55:
        /*0150*/ 	.byte	0x04, 0x2f
        /*0152*/ 	.short	(.L_57 - .L_56)
	.align		4
.L_56:
        /*0154*/ 	.word	index@(_Z15nppiCopy_kernelIiLi4EEvPKT_iPS0_iii)
        /*0158*/ 	.word	0x00000010


	//----- nvinfo : EIATTR_FRAME_SIZE
	.align		4
.L_57:
        /*015c*/ 	.byte	0x04, 0x11
        /*015e*/ 	.short	(.L_59 - .L_58)
	.align		4
.L_58:
        /*0160*/ 	.word	index@(_Z15nppiCopy_kernelIiLi4EEvPKT_iPS0_iii)
        /*0164*/ 	.word	0x00000000


	//----- nvinfo : EIATTR_REGCOUNT
	.align		4
.L_59:
        /*0168*/ 	.byte	0x04, 0x2f
        /*016a*/ 	.short	(.L_61 - .L_60)
	.align		4
.L_60:
        /*016c*/ 	.word	index@(_Z15nppiCopy_kernelIfLi1EEvPKT_iPS0_iii)
        /*0170*/ 	.word	0x0000000a


	//----- nvinfo : EIATTR_FRAME_SIZE
	.align		4
.L_61:
        /*0174*/ 	.byte	0x04, 0x11
        /*0176*/ 	.short	(.L_63 - .L_62)
	.align		4
.L_62:
        /*0178*/ 	.word	index@(_Z15nppiCopy_kernelIfLi1EEvPKT_iPS0_iii)
        /*017c*/ 	.word	0x00000000


	//----- nvinfo : EIATTR_REGCOUNT
	.align		4
.L_63:
        /*0180*/ 	.byte	0x04, 0x2f
        /*0182*/ 	.short	(.L_65 - .L_64)
	.align		4
.L_64:
        /*0184*/ 	.word	index@(_Z15nppiCopy_kernelIfLi3EEvPKT_iPS0_iii)
        /*0188*/ 	.word	0x0000000e


	//----- nvinfo : EIATTR_FRAME_SIZE
	.align		4
.L_65:
        /*018c*/ 	.byte	0x04, 0x11
        /*018e*/ 	.short	(.L_67 - .L_66)
	.align		4
.L_66:
        /*0190*/ 	.word	index@(_Z15nppiCopy_kernelIfLi3EEvPKT_iPS0_iii)
        /*0194*/ 	.word	0x00000000


	//----- nvinfo : EIATTR_REGCOUNT
	.align		4
.L_67:
        /*0198*/ 	.byte	0x04, 0x2f
        /*019a*/ 	.short	(.L_69 - .L_68)
	.align		4
.L_68:
        /*019c*/ 	.word	index@(_Z15nppiCopy_kernelIfLi4EEvPKT_iPS0_iii)
        /*01a0*/ 	.word	0x00000010


	//----- nvinfo : EIATTR_FRAME_SIZE
	.align		4
.L_69:
        /*01a4*/ 	.byte	0x04, 0x11
        /*01a6*/ 	.short	(.L_71 - .L_70)
	.align		4
.L_70:
        /*01a8*/ 	.word	index@(_Z15nppiCopy_kernelIfLi4EEvPKT_iPS0_iii)
        /*01ac*/ 	.word	0x00000000


	//----- nvinfo : EIATTR_REGCOUNT
	.align		4
.L_71:
        /*01b0*/ 	.byte	0x04, 0x2f
        /*01b2*/ 	.short	(.L_73 - .L_72)
	.align		4
.L_72:
        /*01b4*/ 	.word	index@(_Z31nppiCopy_CxPxR_kernel_optimizedIhLi3EEvPKT_iPS0_S3_S3_iii)
        /*01b8*/ 	.word	0x0000001e


	//----- nvinfo : EIATTR_FRAME_SIZE
	.align		4
.L_73:
        /*01bc*/ 	.byte	0x04, 0x11
        /*01be*/ 	.short	(.L_75 - .L_74)
	.align		4
.L_74:
        /*01c0*/ 	.word	index@(_Z31nppiCopy_CxPxR_kernel_optimizedIhLi3EEvPKT_iPS0_S3_S3_iii)
        /*01c4*/ 	.word	0x00000000


	//----- nvinfo : EIATTR_REGCOUNT
	.align		4
.L_75:
        /*01c8*/ 	.byte	0x04, 0x2f
        /*01ca*/ 	.short	(.L_77 - .L_76)
	.align		4
.L_76:
        /*01cc*/ 	.word	index@(_Z31nppiCopy_CxPxR_kernel_optimizedItLi3EEvPKT_iPS0_S3_S3_iii)
        /*01d0*/ 	.word	0x0000001e


	//----- nvinfo : EIATTR_FRAME_SIZE
	.align		4
.L_77:
        /*01d4*/ 	.byte	0x04, 0x11
        /*01d6*/ 	.short	(.L_79 - .L_78)
	.align		4
.L_78:
        /*01d8*/ 	.word	index@(_Z31nppiCopy_CxPxR_kernel_optimizedItLi3EEvPKT_iPS0_S3_S3_iii)
        /*01dc*/ 	.word	0x00000000


	//----- nvinfo : EIATTR_REGCOUNT
	.align		4
.L_79:
        /*01e0*/ 	.byte	0x04, 0x2f
        /*01e2*/ 	.short	(.L_81 - .L_80)
	.align		4
.L_80:
        /*01e4*/ 	.word	index@(_Z31nppiCopy_CxPxR_kernel_optimizedIsLi3EEvPKT_iPS0_S3_S3_iii)
        /*01e8*/ 	.word	0x0000001e


	//----- nvinfo : EIATTR_FRAME_SIZE
	.align		4
.L_81:
        /*01ec*/ 	.byte	0x04, 0x11
        /*01ee*/ 	.short	(.L_83 - .L_82)
	.align		4
.L_82:
        /*01f0*/ 	.word	index@(_Z31nppiCopy_CxPxR_kernel_optimizedIsLi3EEvPKT_iPS0_S3_S3_iii)
        /*01f4*/ 	.word	0x00000000


	//----- nvinfo : EIATTR_REGCOUNT
	.align		4
.L_83:
        /*01f8*/ 	.byte	0x04, 0x2f
        /*01fa*/ 	.short	(.L_85 - .L_84)
	.align		4
.L_84:
        /*01fc*/ 	.word	index@(_Z31nppiCopy_CxPxR_kernel_optimizedIiLi3EEvPKT_iPS0_S3_S3_iii)
        /*0200*/ 	.word	0x0000001e


	//----- nvinfo : EIATTR_FRAME_SIZE
	.align		4
.L_85:
        /*0204*/ 	.byte	0x04, 0x11
        /*0206*/ 	.short	(.L_87 - .L_86)
	.align		4
.L_86:
        /*0208*/ 	.word	index@(_Z31nppiCopy_CxPxR_kernel_optimizedIiLi3EEvPKT_iPS0_S3_S3_iii)
        /*020c*/ 	.word	0x00000000


	//----- nvinfo : EIATTR_REGCOUNT
	.align		4
.L_87:
        /*0210*/ 	.byte	0x04, 0x2f
        /*0212*/ 	.short	(.L_89 - .L_88)
	.align		4
.L_88:
        /*0214*/ 	.word	index@(_Z21nppiCopy_CxPxR_kernelIhLi4EEvPKT_iPKPS0_iii)
        /*0218*/ 	.word	0x0000001a


	//----- nvinfo : EIATTR_FRAME_SIZE
	.align		4
.L_89:
        /*021c*/ 	.byte	0x04, 0x11
        /*021e*/ 	.short	(.L_91 - .L_90)
	.align		4
.L_90:
        /*0220*/ 	.word	index@(_Z21nppiCopy_CxPxR_kernelIhLi4EEvPKT_iPKPS0_iii)
        /*0224*/ 	.word	0x00000000


	//----- nvinfo : EIATTR_REGCOUNT
	.align		4
.L_91:
        /*0228*/ 	.byte	0x04, 0x2f
        /*022a*/ 	.short	(.L_93 - .L_92)
	.align		4
.L_92:
        /*022c*/ 	.word	index@(_Z21nppiCopy_CxPxR_kernelItLi4EEvPKT_iPKPS0_iii)
        /*0230*/ 	.word	0x00000016


	//----- nvinfo : EIATTR_FRAME_SIZE
	.align		4
.L_93:
        /*0234*/ 	.byte	0x04, 0x11
        /*0236*/ 	.short	(.L_95 - .L_94)
	.align		4
.L_94:
        /*0238*/ 	.word	index@(_Z21nppiCopy_CxPxR_kernelItLi4EEvPKT_iPKPS0_iii)
        /*023c*/ 	.word	0x00000000


	//----- nvinfo : EIATTR_REGCOUNT
	.align		4
.L_95:
        /*0240*/ 	.byte	0x04, 0x2f
        /*0242*/ 	.short	(.L_97 - .L_96)
	.align		4
.L_96:
        /*0244*/ 	.word	index@(_Z21nppiCopy_CxPxR_kernelIfLi4EEvPKT_iPKPS0_iii)
        /*0248*/ 	.word	0x00000016


	//----- nvinfo : EIATTR_FRAME_SIZE
	.align		4
.L_97:
        /*024c*/ 	.byte	0x04, 0x11
        /*024e*/ 	.short	(.L_99 - .L_98)
	.align		4
.L_98:
        /*0250*/ 	.word	index@(_Z21nppiCopy_CxPxR_kernelIfLi4EEvPKT_iPKPS0_iii)
        /*0254*/ 	.word	0x00000000


	//----- nvinfo : EIATTR_REGCOUNT
	.align		4
.L_99:
        /*0258*/ 	.byte	0x04, 0x2f
        /*025a*/ 	.short	(.L_101 - .L_100)
	.align		4
.L_100:
        /*025c*/ 	.word	index@(_Z31nppiCopy_PxCxR_kernel_optimizedIhLi3EEvPKT_S2_S2_iPS0_iii)
        /*0260*/ 	.word	0x00000018


	//----- nvinfo : EIATTR_FRAME_SIZE
	.align		4
.L_101:
        /*0264*/ 	.byte	0x04, 0x11
        /*0266*/ 	.short	(.L_103 - .L_102)
	.align		4
.L_102:
        /*0268*/ 	.word	index@(_Z31nppiCopy_PxCxR_kernel_optimizedIhLi3EEvPKT_S2_S2_iPS0_iii)
        /*026c*/ 	.word	0x00000000


	//----- nvinfo : EIATTR_REGCOUNT
	.align		4
.L_103:
        /*0270*/ 	.byte	0x04, 0x2f
        /*0272*/ 	.short	(.L_105 - .L_104)
	.align		4
.L_104:
        /*0274*/ 	.word	index@(_Z31nppiCopy_PxCxR_kernel_optimizedItLi3EEvPKT_S2_S2_iPS0_iii)
        /*0278*/ 	.word	0x00000018


	//----- nvinfo : EIATTR_FRAME_SIZE
	.align		4
.L_105:
        /*027c*/ 	.byte	0x04, 0x11
        /*027e*/ 	.short	(.L_107 - .L_106)
	.align		4
.L_106:
        /*0280*/ 	.word	index@(_Z31nppiCopy_PxCxR_kernel_optimizedItLi3EEvPKT_S2_S2_iPS0_iii)
        /*0284*/ 	.word	0x00000000


	//----- nvinfo : EIATTR_REGCOUNT
	.align		4
.L_107:
        /*0288*/ 	.byte	0x04, 0x2f
        /*028a*/ 	.short	(.L_109 - .L_108)
	.align		4
.L_108:
        /*028c*/ 	.word	index@(_Z31nppiCopy_PxCxR_kernel_optimizedIsLi3EEvPKT_S2_S2_iPS0_iii)
        /*0290*/ 	.word	0x00000018


	//----- nvinfo : EIATTR_FRAME_SIZE
	.align		4
.L_109:
        /*0294*/ 	.byte	0x04, 0x11
        /*0296*/ 	.short	(.L_111 - .L_110)
	.align		4
.L_110:
        /*0298*/ 	.word	index@(_Z31nppiCopy_PxCxR_kernel_optimizedIsLi3EEvPKT_S2_S2_iPS0_iii)
        /*029c*/ 	.word	0x00000000


	//----- nvinfo : EIATTR_REGCOUNT
	.align		4
.L_111:
        /*02a0*/ 	.byte	0x04, 0x2f
        /*02a2*/ 	.short	(.L_113 - .L_112)
	.align		4
.L_112:
        /*02a4*/ 	.word	index@(_Z31nppiCopy_PxCxR_kernel_optimizedIiLi3EEvPKT_S2_S2_iPS0_iii)
        /*02a8*/ 	.word	0x00000018


	//----- nvinfo : EIATTR_FRAME_SIZE
	.align		4
.L_113:
        /*02ac*/ 	.byte	0x04, 0x11
        /*02ae*/ 	.short	(.L_115 - .L_114)
	.align		4
.L_114:
        /*02b0*/ 	.word	index@(_Z31nppiCopy_PxCxR_kernel_optimizedIiLi3EEvPKT_S2_S2_iPS0_iii)
        /*02b4*/ 	.word	0x00000000


	//----- nvinfo : EIATTR_REGCOUNT
	.align		4
.L_115:
        /*02b8*/ 	.byte	0x04, 0x2f
        /*02ba*/ 	.short	(.L_117 - .L_116)
	.align		4
.L_116:
        /*02bc*/ 	.word	index@(_Z21nppiCopy_PxCxR_kernelIhLi4EEvPKPT_iS1_iii)
        /*02c0*/ 	.word	0x00000012


	//----- nvinfo : EIATTR_FRAME_SIZE
	.align		4
.L_117:
        /*02c4*/ 	.byte	0x04, 0x11
        /*02c6*/ 	.short	(.L_119 - .L_118)
	.align		4
.L_118:
        /*02c8*/ 	.word	index@(_Z21nppiCopy_PxCxR_kernelIhLi4EEvPKPT_iS1_iii)
        /*02cc*/ 	.word	0x00000000


	//----- nvinfo : EIATTR_REGCOUNT
	.align		4
.L_119:
        /*02d0*/ 	.byte	0x04, 0x2f
        /*02d2*/ 	.short	(.L_121 - .L_120)
	.align		4
.L_120:
        /*02d4*/ 	.word	index@(_Z21nppiCopy_PxCxR_kernelItLi4EEvPKPT_iS1_iii)
        /*02d8*/ 	.word	0x00000010


	//----- nvinfo : EIATTR_FRAME_SIZE
	.align		4
.L_121:
        /*02dc*/ 	.byte	0x04, 0x11
        /*02de*/ 	.short	(.L_123 - .L_122)
	.align		4
.L_122:
        /*02e0*/ 	.word	index@(_Z21nppiCopy_PxCxR_kernelItLi4EEvPKPT_iS1_iii)
        /*02e4*/ 	.word	0x00000000


	//----- nvinfo : EIATTR_REGCOUNT
	.align		4
.L_123:
        /*02e8*/ 	.byte	0x04, 0x2f
        /*02ea*/ 	.short	(.L_125 - .L_124)
	.align		4
.L_124:
        /*02ec*/ 	.word	index@(_Z21nppiCopy_PxCxR_kernelIfLi4EEvPKPT_iS1_iii)
        /*02f0*/ 	.word	0x00000010


	//----- nvinfo : EIATTR_FRAME_SIZE
	.align		4
.L_125:
        /*02f4*/ 	.byte	0x04, 0x11
        /*02f6*/ 	.short	(.L_127 - .L_126)
	.align		4
.L_126:
        /*02f8*/ 	.word	index@(_Z21nppiCopy_PxCxR_kernelIfLi4EEvPKPT_iS1_iii)
        /*02fc*/ 	.word	0x00000000


	//----- nvinfo : EIATTR_MIN_STACK_SIZE
	.align		4
.L_127:
        /*0300*/ 	.byte	0x04, 0x12
        /*0302*/ 	.short	(.L_129 - .L_128)
	.align		4
.L_128:
        /*0304*/ 	.word	index@(_Z21nppiCopy_PxCxR_kernelIfLi4EEvPKPT_iS1_iii)
        /*0308*/ 	.word	0x00000000


	//----- nvinfo : EIATTR_MIN_STACK_SIZE
	.align		4
.L_129:
        /*030c*/ 	.byte	0x04, 0x12
        /*030e*/ 	.short	(.L_131 - .L_130)
	.align		4
.L_130:
        /*0310*/ 	.word	index@(_Z21nppiCopy_PxCxR_kernelItLi4EEvPKPT_iS1_iii)
        /*0314*/ 	.word	0x00000000


	//----- nvinfo : EIATTR_MIN_STACK_SIZE
	.align		4
.L_131:
        /*0318*/ 	.byte	0x04, 0x12
        /*031a*/ 	.short	(.L_133 - .L_132)
	.align		4
.L_132:
        /*031c*/ 	.word	index@(_Z21nppiCopy_PxCxR_kernelIhLi4EEvPKPT_iS1_iii)
        /*0320*/ 	.word	0x00000000


	//----- nvinfo : EIATTR_MIN_STACK_SIZE
	.align		4
.L_133:
        /*0324*/ 	.byte	0x04, 0x12
        /*0326*/ 	.short	(.L_135 - .L_134)
	.align		4
.L_134:
        /*0328*/ 	.word	index@(_Z31nppiCopy_PxCxR_kernel_optimizedIiLi3EEvPKT_S2_S2_iPS0_iii)
        /*032c*/ 	.word	0x00000000


	//----- nvinfo : EIATTR_MIN_STACK_SIZE
	.align		4
.L_135:
        /*0330*/ 	.byte	0x04, 0x12
        /*0332*/ 	.short	(.L_137 - .L_136)
	.align		4
.L_136:
        /*0334*/ 	.word	index@(_Z31nppiCopy_PxCxR_kernel_optimizedIsLi3EEvPKT_S2_S2_iPS0_iii)
        /*0338*/ 	.word	0x00000000


	//----- nvinfo : EIATTR_MIN_STACK_SIZE
	.align		4
.L_137:
        /*033c*/ 	.byte	0x04, 0x12
        /*033e*/ 	.short	(.L_139 - .L_138)
	.align		4
.L_138:
        /*0340*/ 	.word	index@(_Z31nppiCopy_PxCxR_kernel_optimizedItLi3EEvPKT_S2_S2_iPS0_iii)
        /*0344*/ 	.word	0x00000000


	//----- nvinfo : EIATTR_MIN_STACK_SIZE
	.align		4
.L_139:
        /*0348*/ 	.byte	0x04, 0x12
        /*034a*/ 	.short	(.L_141 - .L_140)
	.align		4
.L_140:
        /*034c*/ 	.word	index@(_Z31nppiCopy_PxCxR_kernel_optimizedIhLi3EEvPKT_S2_S2_iPS0_iii)
        /*0350*/ 	.word	0x00000000


	//----- nvinfo : EIATTR_MIN_STACK_SIZE
	.align		4
.L_141:
        /*0354*/ 	.byte	0x04, 0x12
        /*0356*/ 	.short	(.L_143 - .L_142)
	.align		4
.L_142:
        /*0358*/ 	.word	index@(_Z21nppiCopy_CxPxR_kernelIfLi4EEvPKT_iPKPS0_iii)
        /*035c*/ 	.word	0x00000000


	//----- nvinfo : EIATTR_MIN_STACK_SIZE
	.align		4
.L_143:
        /*0360*/ 	.byte	0x04, 0x12
        /*0362*/ 	.short	(.L_145 - .L_144)
	.align		4
.L_144:
        /*0364*/ 	.word	index@(_Z21nppiCopy_CxPxR_kernelItLi4EEvPKT_iPKPS0_iii)
        /*0368*/ 	.word	0x00000000


	//----- nvinfo : EIATTR_MIN_STACK_SIZE
	.align		4
.L_145:
        /*036c*/ 	.byte	0x04, 0x12
        /*036e*/ 	.short	(.L_147 - .L_146)
	.align		4
.L_146:
        /*0370*/ 	.word	index@(_Z21nppiCopy_CxPxR_kernelIhLi4EEvPKT_iPKPS0_iii)
        /*0374*/ 	.word	0x00000000


	//----- nvinfo : EIATTR_MIN_STACK_SIZE
	.align		4
.L_147:
        /*0378*/ 	.byte	0x04, 0x12
        /*037a*/ 	.short	(.L_149 - .L_148)
	.align		4
.L_148:
        /*037c*/ 	.word	index@(_Z31nppiCopy_CxPxR_kernel_optimizedIiLi3EEvPKT_iPS0_S3_S3_iii)
        /*0380*/ 	.word	0x00000000


	//----- nvinfo : EIATTR_MIN_STACK_SIZE
	.align		4
.L_149:
        /*0384*/ 	.byte	0x04, 0x12
        /*0386*/ 	.short	(.L_151 - .L_150)
	.align		4
.L_150:
        /*0388*/ 	.word	index@(_Z31nppiCopy_CxPxR_kernel_optimizedIsLi3EEvPKT_iPS0_S3_S3_iii)
        /*038c*/ 	.word	0x00000000


	//----- nvinfo : EIATTR_MIN_STACK_SIZE
	.align		4
.L_151:
        /*0390*/ 	.byte	0x04, 0x12
        /*0392*/ 	.short	(.L_153 - .L_152)
	.align		4
.L_152:
        /*0394*/ 	.word	index@(_Z31nppiCopy_CxPxR_kernel_optimizedItLi3EEvPKT_iPS0_S3_S3_iii)
        /*0398*/ 	.word	0x00000000


	//----- nvinfo : EIATTR_MIN_STACK_SIZE
	.align		4
.L_153:
        /*039c*/ 	.byte	0x04, 0x12
        /*039e*/ 	.short	(.L_155 - .L_154)
	.align		4
.L_154:
        /*03a0*/ 	.word	index@(_Z31nppiCopy_CxPxR_kernel_optimizedIhLi3EEvPKT_iPS0_S3_S3_iii)
        /*03a4*/ 	.word	0x00000000


	//----- nvinfo : EIATTR_MIN_STACK_SIZE
	.align		4
.L_155:
        /*03a8*/ 	.byte	0x04, 0x12
        /*03aa*/ 	.short	(.L_157 - .L_156)
	.align		4
.L_156:
        /*03ac*/ 	.word	index@(_Z15nppiCopy_kernelIfLi4EEvPKT_iPS0_iii)
        /*03b0*/ 	.word	0x00000000


	//----- nvinfo : EIATTR_MIN_STACK_SIZE
	.align		4
.L_157:
        /*03b4*/ 	.byte	0x04, 0x12
        /*03b6*/ 	.short	(.L_159 - .L_158)
	.align		4
.L_158:
        /*03b8*/ 	.word	index@(_Z15nppiCopy_kernelIfLi3EEvPKT_iPS0_iii)
        /*03bc*/ 	.word	0x00000000


	//----- nvinfo : EIATTR_MIN_STACK_SIZE
	.align		4
.L_159:
        /*03c0*/ 	.byte	0x04, 0x12
        /*03c2*/ 	.short	(.L_161 - .L_160)
	.align		4
.L_160:
        /*03c4*/ 	.word	index@(_Z15nppiCopy_kernelIfLi1EEvPKT_iPS0_iii)
        /*03c8*/ 	.word	0x00000000


	//----- nvinfo : EIATTR_MIN_STACK_SIZE
	.align		4
.L_161:
        /*03cc*/ 	.byte	0x04, 0x12
        /*03ce*/ 	.short	(.L_163 - .L_162)
	.align		4
.L_162:
        /*03d0*/ 	.word	index@(_Z15nppiCopy_kernelIiLi4EEvPKT_iPS0_iii)
        /*03d4*/ 	.word	0x00000000


	//----- nvinfo : EIATTR_MIN_STACK_SIZE
	.align		4
.L_163:
        /*03d8*/ 	.byte	0x04, 0x12
        /*03da*/ 	.short	(.L_165 - .L_164)
	.align		4
.L_164:
        /*03dc*/ 	.word	index@(_Z15nppiCopy_kernelIiLi3EEvPKT_iPS0_iii)
        /*03e0*/ 	.word	0x00000000


	//----- nvinfo : EIATTR_MIN_STACK_SIZE
	.align		4
.L_165:
        /*03e4*/ 	.byte	0x04, 0x12
        /*03e6*/ 	.short	(.L_167 - .L_166)
	.align		4
.L_166:
        /*03e8*/ 	.word	index@(_Z15nppiCopy_kernelIiLi1EEvPKT_iPS0_iii)
        /*03ec*/ 	.word	0x00000000


	//----- nvinfo : EIATTR_MIN_STACK_SIZE
	.align		4
.L_167:
        /*03f0*/ 	.byte	0x04, 0x12
        /*03f2*/ 	.short	(.L_169 - .L_168)
	.align		4
.L_168:
        /*03f4*/ 	.word	index@(_Z15nppiCopy_kernelIsLi4EEvPKT_iPS0_iii)
        /*03f8*/ 	.word	0x00000000


	//----- nvinfo : EIATTR_MIN_STACK_SIZE
	.align		4
.L_169:
        /*03fc*/ 	.byte	0x04, 0x12
        /*03fe*/ 	.short	(.L_171 - .L_170)
	.align		4
.L_170:
        /*0400*/ 	.word	index@(_Z15nppiCopy_kernelIsLi3EEvPKT_iPS0_iii)
        /*0404*/ 	.word	0x00000000


	//----- nvinfo : EIATTR_MIN_STACK_SIZE
	.align		4
.L_171:
        /*0408*/ 	.byte	0x04, 0x12
        /*040a*/ 	.short	(.L_173 - .L_172)
	.align		4
.L_172:
        /*040c*/ 	.word	index@(_Z15nppiCopy_kernelIsLi1EEvPKT_iPS0_iii)
        /*0410*/ 	.word	0x00000000


	//----- nvinfo : EIATTR_MIN_STACK_SIZE
	.align		4
.L_173:
        /*0414*/ 	.byte	0x04, 0x12
        /*0416*/ 	.short	(.L_175 - .L_174)
	.align		4
.L_174:
        /*0418*/ 	.word	index@(_Z15nppiCopy_kernelItLi4EEvPKT_iPS0_iii)
        /*041c*/ 	.word	0x00000000


	//----- nvinfo : EIATTR_MIN_STACK_SIZE
	.align		4
.L_175:
        /*0420*/ 	.byte	0x04, 0x12
        /*0422*/ 	.short	(.L_177 - .L_176)
	.align		4
.L_176:
        /*0424*/ 	.word	index@(_Z15nppiCopy_kernelItLi3EEvPKT_iPS0_iii)
        /*0428*/ 	.word	0x00000000


	//----- nvinfo : EIATTR_MIN_STACK_SIZE
	.align		4
.L_177:
        /*042c*/ 	.byte	0x04, 0x12
        /*042e*/ 	.short	(.L_179 - .L_178)
	.align		4
.L_178:
        /*0430*/ 	.word	index@(_Z15nppiCopy_kernelItLi1EEvPKT_iPS0_iii)
        /*0434*/ 	.word	0x00000000


	//----- nvinfo : EIATTR_MIN_STACK_SIZE
	.align		4
.L_179:
        /*0438*/ 	.byte	0x04, 0x12
        /*043a*/ 	.short	(.L_181 - .L_180)
	.align		4
.L_180:
        /*043c*/ 	.word	index@(_Z15nppiCopy_kernelIhLi4EEvPKT_iPS0_iii)
        /*0440*/ 	.word	0x00000000


	//----- nvinfo : EIATTR_MIN_STACK_SIZE
	.align		4
.L_181:
        /*0444*/ 	.byte	0x04, 0x12
        /*0446*/ 	.short	(.L_183 - .L_182)
	.align		4
.L_182:
        /*0448*/ 	.word	index@(_Z15nppiCopy_kernelIhLi3EEvPKT_iPS0_iii)
        /*044c*/ 	.word	0x00000000


	//----- nvinfo : EIATTR_MIN_STACK_SIZE
	.align		4
.L_183:
        /*0450*/ 	.byte	0x04, 0x12
        /*0452*/ 	.short	(.L_185 - .L_184)
	.align		4
.L_184:
        /*0454*/ 	.word	index@(_Z15nppiCopy_kernelIhLi1EEvPKT_iPS0_iii)
        /*0458*/ 	.word	0x00000000


	//----- nvinfo : EIATTR_MIN_STACK_SIZE
	.align		4
.L_185:
        /*045c*/ 	.byte	0x04, 0x12
        /*045e*/ 	.short	(.L_187 - .L_186)
	.align		4
.L_186:
        /*0460*/ 	.word	index@(_Z29nppiCopy_32f_P3C3R_vectorizedPKfS0_S0_iPfiii)
        /*0464*/ 	.word	0x00000000


	//----- nvinfo : EIATTR_MIN_STACK_SIZE
	.align		4
.L_187:
        /*0468*/ 	.byte	0x04, 0x12
        /*046a*/ 	.short	(.L_189 - .L_188)
	.align		4
.L_188:
        /*046c*/ 	.word	index@(_Z29nppiCopy_32f_C3P3R_vectorizedPKfiPfS1_S1_iii)
        /*0470*/ 	.word	0x00000000


	//----- nvinfo : EIATTR_MIN_STACK_SIZE
	.align		4
.L_189:
        /*0474*/ 	.byte	0x04, 0x12
        /*0476*/ 	.short	(.L_191 - .L_190)
	.align		4
.L_190:
        /*0478*/ 	.word	index@(_Z33nppiCopy_8u_C4R_vectorized_kernelPKhiPhiii)
        /*047c*/ 	.word	0x00000000
.L_191:


//--------------------- .nv.compat                --------------------------
	.section	.nv.compat,"",@"SHT_CUDA_COMPAT_INFO"
	.align	4
        /*0000*/ 	.byte	0x02, 0x09, 0x00, 0x00, 0x02, 0x02, 0x01, 0x00, 0x02, 0x05, 0x05, 0x00, 0x03, 0x07, 0x01, 0x01
        /*0010*/ 	.byte	0x02, 0x03, 0x00, 0x00, 0x02, 0x06, 0x01, 0x00, 0x04, 0x0b, 0x08, 0x00, 0x09, 0x00, 0x00, 0x00
        /*0020*/ 	.byte	0x00, 0x00, 0x00, 0x00


//--------------------- .nv.info._Z21nppiCopy_PxCxR_kernelIfLi4EEvPKPT_iS1_iii --------------------------
	.section	.nv.info._Z21nppiCopy_PxCxR_kernelIfLi4EEvPKPT_iS1_iii,"",@"SHT_CUDA_INFO"
	.sectionflags	@""
	.align	4


	//----- nvinfo : EIATTR_CUDA_API_VERSION
	.align		4
        /*0000*/ 	.byte	0x04, 0x37
        /*0002*/ 	.short	(.L_193 - .L_192)
.L_192:
        /*0004*/ 	.word	0x00000082


	//----- nvinfo : EIATTR_KPARAM_INFO
	.align		4
.L_193:
        /*0008*/ 	.byte	0x04, 0x17
        /*000a*/ 	.short	(.L_195 - .L_194)
.L_194:
        /*000c*/ 	.word	0x00000000
        /*0010*/ 	.short	0x0005
        /*0012*/ 	.short	0x0020
        /*0014*/ 	.byte	0x00, 0xf0, 0x11, 0x00


	//----- nvinfo : EIATTR_KPARAM_INFO
	.align		4
.L_195:
        /*0018*/ 	.byte	0x04, 0x17
        /*001a*/ 	.short	(.L_197 - .L_196)
.L_196:
        /*001c*/ 	.word	0x00000000
        /*0020*/ 	.short	0x0004
        /*0022*/ 	.short	0x001c
        /*0024*/ 	.byte	0x00, 0xf0, 0x11, 0x00


	//----- nvinfo : EIATTR_KPARAM_INFO
	.align		4
.L_197:
        /*0028*/ 	.byte	0x04, 0x17
        /*002a*/ 	.short	(.L_199 - .L_198)
.L_198:
        /*002c*/ 	.word	0x00000000
        /*0030*/ 	.short	0x0003
        /*0032*/ 	.short	0x0018
        /*0034*/ 	.byte	0x00, 0xf0, 0x11, 0x00


	//----- nvinfo : EIATTR_KPARAM_INFO
	.align		4
.L_199:
        /*0038*/ 	.byte	0x04, 0x17
        /*003a*/ 	.short	(.L_201 - .L_200)
.L_200:
        /*003c*/ 	.word	0x00000000
        /*0040*/ 	.short	0x0002
        /*0042*/ 	.short	0x0010
        /*0044*/ 	.byte	0x00, 0xf5, 0x21, 0x00


	//----- nvinfo : EIATTR_KPARAM_INFO
	.align		4
.L_201:
        /*0048*/ 	.byte	0x04, 0x17
        /*004a*/ 	.short	(.L_203 - .L_202)
.L_202:
        /*004c*/ 	.word	0x00000000
        /*0050*/ 	.short	0x0001
        /*0052*/ 	.short	0x0008
        /*0054*/ 	.byte	0x00, 0xf0, 0x11, 0x00


	//----- nvinfo : EIATTR_KPARAM_INFO
	.align		4
.L_203:
        /*0058*/ 	.byte	0x04, 0x17
        /*005a*/ 	.short	(.L_205 - .L_204)
.L_204:
        /*005c*/ 	.word	0x00000000
        /*0060*/ 	.short	0x0000
        /*0062*/ 	.short	0x0000
        /*0064*/ 	.byte	0x00, 0xf5, 0x21, 0x00


	//----- nvinfo : EIATTR_SPARSE_MMA_MASK
	.align		4
.L_205:
        /*0068*/ 	.byte	0x03, 0x50
        /*006a*/ 	.short	0x0000


	//----- nvinfo : EIATTR_MAXREG_COUNT
	.align		4
        /*006c*/ 	.byte	0x03, 0x1b
        /*006e*/ 	.short	0x00ff


	//----- nvinfo : EIATTR_MERCURY_ISA_VERSION
	.align		4
        /*0070*/ 	.byte	0x03, 0x5f
        /*0072*/ 	.short	0x0101


	//----- nvinfo : EIATTR_VRC_CTA_INIT_COUNT
	.align		4
        /*0074*/ 	.byte	0x02, 0x4a
	.zero		1
	.zero		1


	//----- nvinfo : EIATTR_EXIT_INSTR_OFFSETS
	.align		4
        /*0078*/ 	.byte	0x04, 0x1c
        /*007a*/ 	.short	(.L_207 - .L_206)


	//   ....[0]....
.L_206:
        /*007c*/ 	.word	0x000000d0


	//   ....[1]....
        /*0080*/ 	.word	0x00000320


	//----- nvinfo : EIATTR_CBANK_PARAM_SIZE
	.align		4
.L_207:
        /*0084*/ 	.byte	0x03, 0x19
        /*0086*/ 	.short	0x0024


	//----- nvinfo : EIATTR_PARAM_CBANK
	.align		4
        /*0088*/ 	.byte	0x04, 0x0a
        /*008a*/ 	.short	(.L_209 - .L_208)
	.align		4
.L_208:
        /*008c*/ 	.word	index@(.nv.constant0._Z21nppiCopy_PxCxR_kernelIfLi4EEvPKPT_iS1_iii)
        /*0090*/ 	.short	0x0380
        /*0092*/ 	.short	0x0024


	//----- nvinfo : EIATTR_SW_WAR
	.align		4
.L_209:
        /*0094*/ 	.byte	0x04, 0x36
        /*0096*/ 	.short	(.L_211 - .L_210)
.L_210:
        /*0098*/ 	.word	0x00000008
.L_211:


//--------------------- .nv.info._Z21nppiCopy_PxCxR_kernelItLi4EEvPKPT_iS1_iii --------------------------
	.section	.nv.info._Z21nppiCopy_PxCxR_kernelItLi4EEvPKPT_iS1_iii,"",@"SHT_CUDA_INFO"
	.sectionflags	@""
	.align	4


	//----- nvinfo : EIATTR_CUDA_API_VERSION
	.align		4
        /*0000*/ 	.byte	0x04, 0x37
        /*0002*/ 	.short	(.L_213 - .L_212)
.L_212:
        /*0004*/ 	.word	0x00000082


	//----- nvinfo : EIATTR_KPARAM_INFO
	.align		4
.L_213:
        /*0008*/ 	.byte	0x04, 0x17
        /*000a*/ 	.short	(.L_215 - .L_214)
.L_214:
        /*000c*/ 	.word	0x00000000
        /*0010*/ 	.short	0x0005
        /*0012*/ 	.short	0x0020
        /*0014*/ 	.byte	0x00, 0xf0, 0x11, 0x00


	//----- nvinfo : EIATTR_KPARAM_INFO
	.align		4
.L_215:
        /*0018*/ 	.byte	0x04, 0x17
        /*001a*/ 	.short	(.L_217 - .L_216)
.L_216:
        /*001c*/ 	.word	0x00000000
        /*0020*/ 	.short	0x0004
        /*0022*/ 	.short	0x001c
        /*0024*/ 	.byte	0x00, 0xf0, 0x11, 0x00


	//----- nvinfo : EIATTR_KPARAM_INFO
	.align		4
.L_217:
        /*0028*/ 	.byte	0x04, 0x17
        /*002a*/ 	.short	(.L_219 - .L_218)
.L_218:
        /*002c*/ 	.word	0x00000000
        /*0030*/ 	.short	0x0003
        /*0032*/ 	.short	0x0018
        /*0034*/ 	.byte	0x00, 0xf0, 0x11, 0x00


	//----- nvinfo : EIATTR_KPARAM_INFO
	.align		4
.L_219:
        /*0038*/ 	.byte	0x04, 0x17
        /*003a*/ 	.short	(.L_221 - .L_220)
.L_220:
        /*003c*/ 	.word	0x00000000
        /*0040*/ 	.short	0x0002
        /*0042*/ 	.short	0x0010
        /*0044*/ 	.byte	0x00, 0xf5, 0x21, 0x00


	//----- nvinfo : EIATTR_KPARAM_INFO
	.align		4
.L_221:
        /*0048*/ 	.byte	0x04, 0x17
        /*004a*/ 	.short	(.L_223 - .L_222)
.L_222:
        /*004c*/ 	.word	0x00000000
        /*0050*/ 	.short	0x0001
        /*0052*/ 	.short	0x0008
        /*0054*/ 	.byte	0x00, 0xf0, 0x11, 0x00


	//----- nvinfo : EIATTR_KPARAM_INFO
	.align		4
.L_223:
        /*0058*/ 	.byte	0x04, 0x17
        /*005a*/ 	.short	(.L_225 - .L_224)
.L_224:
        /*005c*/ 	.word	0x00000000
        /*0060*/ 	.short	0x0000
        /*0062*/ 	.short	0x0000
        /*0064*/ 	.byte	0x00, 0xf5, 0x21, 0x00


	//----- nvinfo : EIATTR_SPARSE_MMA_MASK
	.align		4
.L_225:
        /*0068*/ 	.byte	0x03, 0x50
        /*006a*/ 	.short	0x0000


	//----- nvinfo : EIATTR_MAXREG_COUNT
	.align		4
        /*006c*/ 	.byte	0x03, 0x1b
        /*006e*/ 	.short	0x00ff


	//----- nvinfo : EIATTR_MERCURY_ISA_VERSION
	.align		4
        /*0070*/ 	.byte	0x03, 0x5f
        /*0072*/ 	.short	0x0101


	//----- nvinfo : EIATTR_VRC_CTA_INIT_COUNT
	.align		4
        /*0074*/ 	.byte	0x02, 0x4a
	.zero		1
	.zero		1


	//----- nvinfo : EIATTR_EXIT_INSTR_OFFSETS
	.align		4
        /*0078*/ 	.byte	0x04, 0x1c
        /*007a*/ 	.short	(.L_227 - .L_226)


	//   ....[0]....
.L_226:
        /*007c*/ 	.word	0x000000d0


	//   ....[1]....
        /*0080*/ 	.word	0x00000320


	//----- nvinfo : EIATTR_CBANK_PARAM_SIZE
	.align		4
.L_227:
        /*0084*/ 	.byte	0x03, 0x19
        /*0086*/ 	.short	0x0024


	//----- nvinfo : EIATTR_PARAM_CBANK
	.align		4
        /*0088*/ 	.byte	0x04, 0x0a
        /*008a*/ 	.short	(.L_229 - .L_228)
	.align		4
.L_228:
        /*008c*/ 	.word	index@(.nv.constant0._Z21nppiCopy_PxCxR_kernelItLi4EEvPKPT_iS1_iii)
        /*0090*/ 	.short	0x0380
        /*0092*/ 	.short	0x0024


	//----- nvinfo : EIATTR_SW_WAR
	.align		4
.L_229:
        /*0094*/ 	.byte	0x04, 0x36
        /*0096*/ 	.short	(.L_231 - .L_230)
.L_230:
        /*0098*/ 	.word	0x00000008
.L_231:


//--------------------- .nv.info._Z21nppiCopy_PxCxR_kernelIhLi4EEvPKPT_iS1_iii --------------------------
	.section	.nv.info._Z21nppiCopy_PxCxR_kernelIhLi4EEvPKPT_iS1_iii,"",@"SHT_CUDA_INFO"
	.sectionflags	@""
	.align	4


	//----- nvinfo : EIATTR_CUDA_API_VERSION
	.align		4
        /*0000*/ 	.byte	0x04, 0x37
        /*0002*/ 	.short	(.L_233 - .L_232)
.L_232:
        /*0004*/ 	.word	0x00000082


	//----- nvinfo : EIATTR_KPARAM_INFO
	.align		4
.L_233:
        /*0008*/ 	.byte	0x04, 0x17
        /*000a*/ 	.short	(.L_235 - .L_234)
.L_234:
        /*000c*/ 	.word	0x00000000
        /*0010*/ 	.short	0x0005
        /*0012*/ 	.short	0x0020
        /*0014*/ 	.byte	0x00, 0xf0, 0x11, 0x00


	//----- nvinfo : EIATTR_KPARAM_INFO
	.align		4
.L_235:
        /*0018*/ 	.byte	0x04, 0x17
        /*001a*/ 	.short	(.L_237 - .L_236)
.L_236:
        /*001c*/ 	.word	0x00000000
        /*0020*/ 	.short	0x0004
        /*0022*/ 	.short	0x001c
        /*0024*/ 	.byte	0x00, 0xf0, 0x11, 0x00


	//----- nvinfo : EIATTR_KPARAM_INFO
	.align		4
.L_237:
        /*0028*/ 	.byte	0x04, 0x17
        /*002a*/ 	.short	(.L_239 - .L_238)
.L_238:
        /*002c*/ 	.word	0x00000000
        /*0030*/ 	.short	0x0003
        /*0032*/ 	.short	0x0018
        /*0034*/ 	.byte	0x00, 0xf0, 0x11, 0x00


	//----- nvinfo : EIATTR_KPARAM_INFO
	.align		4
.L_239:
        /*0038*/ 	.byte	0x04, 0x17
        /*003a*/ 	.short	(.L_241 - .L_240)
.L_240:
        /*003c*/ 	.word	0x00000000
        /*0040*/ 	.short	0x0002
        /*0042*/ 	.short	0x0010
        /*0044*/ 	.byte	0x00, 0xf5, 0x21, 0x00


	//----- nvinfo : EIATTR_KPARAM_INFO
	.align		4
.L_241:
        /*0048*/ 	.byte	0x04, 0x17
        /*004a*/ 	.short	(.L_243 - .L_242)
.L_242:
        /*004c*/ 	.word	0x00000000
        /*0050*/ 	.short	0x0001
        /*0052*/ 	.short	0x0008
        /*0054*/ 	.byte	0x00, 0xf0, 0x11, 0x00


	//----- nvinfo : EIATTR_KPARAM_INFO
	.align		4
.L_243:
        /*0058*/ 	.byte	0x04, 0x17
        /*005a*/ 	.short	(.L_245 - .L_244)
.L_244:
        /*005c*/ 	.word	0x00000000
        /*0060*/ 	.short	0x0000
        /*0062*/ 	.short	0x0000
        /*0064*/ 	.byte	0x00, 0xf5, 0x21, 0x00


	//----- nvinfo : EIATTR_SPARSE_MMA_MASK
	.align		4
.L_245:
        /*0068*/ 	.byte	0x03, 0x50
        /*006a*/ 	.short	0x0000


	//----- nvinfo : EIATTR_MAXREG_COUNT
	.align		4
        /*006c*/ 	.byte	0x03, 0x1b
        /*006e*/ 	.short	0x00ff


	//----- nvinfo : EIATTR_MERCURY_ISA_VERSION
	.align		4
        /*0070*/ 	.byte	0x03, 0x5f
        /*0072*/ 	.short	0x0101


	//----- nvinfo : EIATTR_VRC_CTA_INIT_COUNT
	.align		4
        /*0074*/ 	.byte	0x02, 0x4a
	.zero		1
	.zero		1


	//----- nvinfo : EIATTR_EXIT_INSTR_OFFSETS
	.align		4
        /*0078*/ 	.byte	0x04, 0x1c
        /*007a*/ 	.short	(.L_247 - .L_246)


	//   ....[0]....
.L_246:
        /*007c*/ 	.word	0x000000d0


	//   ....[1]....
        /*0080*/ 	.word	0x00000310


	//----- nvinfo : EIATTR_CBANK_PARAM_SIZE
	.align		4
.L_247:
        /*0084*/ 	.byte	0x03, 0x19
        /*0086*/ 	.short	0x0024


	//----- nvinfo : EIATTR_PARAM_CBANK
	.align		4
        /*0088*/ 	.byte	0x04, 0x0a
        /*008a*/ 	.short	(.L_249 - .L_248)
	.align		4
.L_248:
        /*008c*/ 	.word	index@(.nv.constant0._Z21nppiCopy_PxCxR_kernelIhLi4EEvPKPT_iS1_iii)
        /*0090*/ 	.short	0x0380
        /*0092*/ 	.short	0x0024


	//----- nvinfo : EIATTR_SW_WAR
	.align		4
.L_249:
        /*0094*/ 	.byte	0x04, 0x36
        /*0096*/ 	.short	(.L_251 - .L_250)
.L_250:
        /*0098*/ 	.word	0x00000008
.L_251:


//--------------------- .nv.info._Z31nppiCopy_PxCxR_kernel_optimizedIiLi3EEvPKT_S2_S2_iPS0_iii --------------------------
	.section	.nv.info._Z31nppiCopy_PxCxR_kernel_optimizedIiLi3EEvPKT_S2_S2_iPS0_iii,"",@"SHT_CUDA_INFO"
	.sectionflags	@""
	.align	4


	//----- nvinfo : EIATTR_CUDA_API_VERSION
	.align		4
        /*0000*/ 	.byte	0x04, 0x37
        /*0002*/ 	.short	(.L_253 - .L_252)
.L_252:
        /*0004*/ 	.word	0x00000082


	//----- nvinfo : EIATTR_KPARAM_INFO
	.align		4
.L_253:
        /*0008*/ 	.byte	0x04, 0x17
        /*000a*/ 	.short	(.L_255 - .L_254)
.L_254:
        /*000c*/ 	.word	0x00000000
        /*0010*/ 	.short	0x0007
        /*0012*/ 	.short	0x0030
        /*0014*/ 	.byte	0x00, 0xf0, 0x11, 0x00


	//----- nvinfo : EIATTR_KPARAM_INFO
	.align		4
.L_255:
        /*0018*/ 	.byte	0x04, 0x17
        /*001a*/ 	.short	(.L_257 - .L_256)
.L_256:
        /*001c*/ 	.word	0x00000000
        /*0020*/ 	.short	0x0006
        /*0022*/ 	.short	0x002c
        /*0024*/ 	.byte	0x00, 0xf0, 0x11, 0x00


	//----- nvinfo : EIATTR_KPARAM_INFO
	.align		4
.L_257:
        /*0028*/ 	.byte	0x04, 0x17
        /*002a*/ 	.short	(.L_259 - .L_258)
.L_258:
        /*002c*/ 	.word	0x00000000
        /*0030*/ 	.short	0x0005
        /*0032*/ 	.short	0x0028
        /*0034*/ 	.byte	0x00, 0xf0, 0x11, 0x00


	//----- nvinfo : EIATTR_KPARAM_INFO
	.align		4
.L_259:
        /*0038*/ 	.byte	0x04, 0x17
        /*003a*/ 	.short	(.L_261 - .L_260)
.L_260:
        /*003c*/ 	.word	0x00000000
        /*0040*/ 	.short	0x0004
        /*0042*/ 	.short	0x0020
        /*0044*/ 	.byte	0x00, 0xf5, 0x21, 0x00


	//----- nvinfo : EIATTR_KPARAM_INFO
	.align		4
.L_261:
        /*0048*/ 	.byte	0x04, 0x17
        /*004a*/ 	.short	(.L_263 - .L_262)
.L_262:
        /*004c*/ 	.word	0x00000000
        /*0050*/ 	.short	0x0003
        /*0052*/ 	.short	0x0018
        /*0054*/ 	.byte	0x00, 0xf0, 0x11, 0x00


	//----- nvinfo : EIATTR_KPARAM_INFO
	.align		4
.L_263:
        /*0058*/ 	.byte	0x04, 0x17
        /*005a*/ 	.short	(.L_265 - .L_264)
.L_264:
        /*005c*/ 	.word	0x00000000
        /*0060*/ 	.short	0x0002
        /*0062*/ 	.short	0x0010
        /*0064*/ 	.byte	0x00, 0xf5, 0x21, 0x00


	//----- nvinfo : EIATTR_KPARAM_INFO
	.align		4
.L_265:
        /*0068*/ 	.byte	0x04, 0x17
        /*006a*/ 	.short	(.L_267 - .L_266)
.L_266:
        /*006c*/ 	.word	0x00000000
        /*0070*/ 	.short	0x0001
        /*0072*/ 	.short	0x0008
        /*0074*/ 	.byte	0x00, 0xf5, 0x21, 0x00


	//----- nvinfo : EIATTR_KPARAM_INFO
	.align		4
.L_267:
        /*0078*/ 	.byte	0x04, 0x17
        /*007a*/ 	.short	(.L_269 - .L_268)
.L_268:
        /*007c*/ 	.word	0x00000000
        /*0080*/ 	.short	0x0000
        /*0082*/ 	.short	0x0000
        /*0084*/ 	.byte	0x00, 0xf5, 0x21, 0x00


	//----- nvinfo : EIATTR_SPARSE_MMA_MASK
	.align		4
.L_269:
        /*0088*/ 	.byte	0x03, 0x50
        /*008a*/ 	.short	0x0000


	//----- nvinfo : EIATTR_MAXREG_COUNT
	.align		4
        /*008c*/ 	.byte	0x03, 0x1b
        /*008e*/ 	.short	0x00ff


	//----- nvinfo : EIATTR_MERCURY_ISA_VERSION
	.align		4
        /*0090*/ 	.byte	0x03, 0x5f
        /*0092*/ 	.short	0x0101


	//----- nvinfo : EIATTR_VRC_CTA_INIT_COUNT
	.align		4
        /*0094*/ 	.byte	0x02, 0x4a
	.zero		1
	.zero		1


	//----- nvinfo : EIATTR_EXIT_INSTR_OFFSETS
	.align		4
        /*0098*/ 	.byte	0x04, 0x1c
        /*009a*/ 	.short	(.L_271 - .L_270)


	//   ....[0]....
.L_270:
        /*009c*/ 	.word	0x000000b0


	//   ....[1]....
        /*00a0*/ 	.word	0x00000210


	//   ....[2]....
        /*00a4*/ 	.word	0x00000350


	//   ....[3]....
        /*00a8*/ 	.word	0x00000530


	//----- nvinfo : EIATTR_CRS_STACK_SIZE
	.align		4
.L_271:
        /*00ac*/ 	.byte	0x04, 0x1e
        /*00ae*/ 	.short	(.L_273 - .L_272)
.L_272:
        /*00b0*/ 	.word	0x00000000


	//----- nvinfo : EIATTR_CBANK_PARAM_SIZE
	.align		4
.L_273:
        /*00b4*/ 	.byte	0x03, 0x19
        /*00b6*/ 	.short	0x0034


	//----- nvinfo : EIATTR_PARAM_CBANK
	.align		4
        /*00b8*/ 	.byte	0x04, 0x0a
        /*00ba*/ 	.short	(.L_275 - .L_274)
	.align		4
.L_274:
        /*00bc*/ 	.word	index@(.nv.constant0._Z31nppiCopy_PxCxR_kernel_optimizedIiLi3EEvPKT_S2_S2_iPS0_iii)
        /*00c0*/ 	.short	0x0380
        /*00c2*/ 	.short	0x0034


	//----- nvinfo : EIATTR_SW_WAR
	.align		4
.L_275:
        /*00c4*/ 	.byte	0x04, 0x36
        /*00c6*/ 	.short	(.L_277 - .L_276)
.L_276:
        /*00c8*/ 	.word	0x00000008
.L_277:


//--------------------- .nv.info._Z31nppiCopy_PxCxR_kernel_optimizedIsLi3EEvPKT_S2_S2_iPS0_iii --------------------------
	.section	.nv.info._Z31nppiCopy_PxCxR_kernel_optimizedIsLi3EEvPKT_S2_S2_iPS0_iii,"",@"SHT_CUDA_INFO"
	.sectionflags	@""
	.align	4


	//----- nvinfo : EIATTR_CUDA_API_VERSION
	.align		4
        /*0000*/ 	.byte	0x04, 0x37
        /*0002*/ 	.short	(.L_279 - .L_278)
.L_278:
        /*0004*/ 	.word	0x00000082


	//----- nvinfo : EIATTR_KPARAM_INFO
	.align		4
.L_279:
        /*0008*/ 	.byte	0x04, 0x17
        /*000a*/ 	.short	(.L_281 - .L_280)
.L_280:
        /*000c*/ 	.word	0x00000000
        /*0010*/ 	.short	0x0007
        /*0012*/ 	.short	0x0030
        /*0014*/ 	.byte	0x00, 0xf0, 0x11, 0x00


	//----- nvinfo : EIATTR_KPARAM_INFO
	.align		4
.L_281:
        /*0018*/ 	.byte	0x04, 0x17
        /*001a*/ 	.short	(.L_283 - .L_282)
.L_282:
        /*001c*/ 	.word	0x00000000
        /*0020*/ 	.short	0x0006
        /*0022*/ 	.short	0x002c
        /*0024*/ 	.byte	0x00, 0xf0, 0x11, 0x00


	//----- nvinfo : EIATTR_KPARAM_INFO
	.align		4
.L_283:
        /*0028*/ 	.byte	0x04, 0x17
        /*002a*/ 	.short	(.L_285 - .L_284)
.L_284:
        /*002c*/ 	.word	0x00000000
        /*0030*/ 	.short	0x0005
        /*0032*/ 	.short	0x0028
        /*0034*/ 	.byte	0x00, 0xf0, 0x11, 0x00


	//----- nvinfo : EIATTR_KPARAM_INFO
	.align		4
.L_285:
        /*0038*/ 	.byte	0x04, 0x17
        /*003a*/ 	.short	(.L_287 - .L_286)
.L_286:
        /*003c*/ 	.word	0x00000000
        /*0040*/ 	.short	0x0004
        /*0042*/ 	.short	0x0020
        /*0044*/ 	.byte	0x00, 0xf5, 0x21, 0x00


	//----- nvinfo : EIATTR_KPARAM_INFO
	.align		4
.L_287:
        /*0048*/ 	.byte	0x04, 0x17
        /*004a*/ 	.short	(.L_289 - .L_288)
.L_288:
        /*004c*/ 	.word	0x00000000
        /*0050*/ 	.short	0x0003
        /*0052*/ 	.short	0x0018
        /*0054*/ 	.byte	0x00, 0xf0, 0x11, 0x00


	//----- nvinfo : EIATTR_KPARAM_INFO
	.align		4
.L_289:
        /*0058*/ 	.byte	0x04, 0x17
        /*005a*/ 	.short	(.L_291 - .L_290)
.L_290:
        /*005c*/ 	.word	0x00000000
        /*0060*/ 	.short	0x0002
        /*0062*/ 	.short	0x0010
        /*0064*/ 	.byte	0x00, 0xf5, 0x21, 0x00


	//----- nvinfo : EIATTR_KPARAM_INFO
	.align		4
.L_291:
        /*0068*/ 	.byte	0x04, 0x17
        /*006a*/ 	.short	(.L_293 - .L_292)
.L_292:
        /*006c*/ 	.word	0x00000000
        /*0070*/ 	.short	0x0001
        /*0072*/ 	.short	0x0008
        /*0074*/ 	.byte	0x00, 0xf5, 0x21, 0x00


	//----- nvinfo : EIATTR_KPARAM_INFO
	.align		4
.L_293:
        /*0078*/ 	.byte	0x04, 0x17
        /*007a*/ 	.short	(.L_295 - .L_294)
.L_294:
        /*007c*/ 	.word	0x00000000
        /*0080*/ 	.short	0x0000
        /*0082*/ 	.short	0x0000
        /*0084*/ 	.byte	0x00, 0xf5, 0x21, 0x00


	//----- nvinfo : EIATTR_SPARSE_MMA_MASK
	.align		4
.L_295:
        /*0088*/ 	.byte	0x03, 0x50
        /*008a*/ 	.short	0x0000


	//----- nvinfo : EIATTR_MAXREG_COUNT
	.align		4
        /*008c*/ 	.byte	0x03, 0x1b
        /*008e*/ 	.short	0x00ff


	//----- nvinfo : EIATTR_MERCURY_ISA_VERSION
	.align		4
        /*0090*/ 	.byte	0x03, 0x5f
        /*0092*/ 	.short	0x0101


	//----- nvinfo : EIATTR_VRC_CTA_INIT_COUNT
	.align		4
        /*0094*/ 	.byte	0x02, 0x4a
	.zero		1
	.zero		1


	//----- nvinfo : EIATTR_EXIT_INSTR_OFFSETS
	.align		4
        /*0098*/ 	.byte	0x04, 0x1c
        /*009a*/ 	.short	(.L_297 - .L_296)


	//   ....[0]....
.L_296:
        /*009c*/ 	.word	0x000000b0


	//   ....[1]....
        /*00a0*/ 	.word	0x00000210


	//   ....[2]....
        /*00a4*/ 	.word	0x00000350


	//   ....[3]....
        /*00a8*/ 	.word	0x00000530


	//----- nvinfo : EIATTR_CRS_STACK_SIZE
	.align		4
.L_297:
        /*00ac*/ 	.byte	0x04, 0x1e
        /*00ae*/ 	.short	(.L_299 - .L_298)
.L_298:
        /*00b0*/ 	.word	0x00000000


	//----- nvinfo : EIATTR_CBANK_PARAM_SIZE
	.align		4
.L_299:
        /*00b4*/ 	.byte	0x03, 0x19
        /*00b6*/ 	.short	0x0034


	//----- nvinfo : EIATTR_PARAM_CBANK
	.align		4
        /*00b8*/ 	.byte	0x04, 0x0a
        /*00ba*/ 	.short	(.L_301 - .L_300)
	.align		4
.L_300:
        /*00bc*/ 	.word	index@(.nv.constant0._Z31nppiCopy_PxCxR_kernel_optimizedIsLi3EEvPKT_S2_S2_iPS0_iii)
        /*00c0*/ 	.short	0x0380
        /*00c2*/ 	.short	0x0034


	//----- nvinfo : EIATTR_SW_WAR
	.align		4
.L_301:
        /*00c4*/ 	.byte	0x04, 0x36
        /*00c6*/ 	.short	(.L_303 - .L_302)
.L_302:
        /*00c8*/ 	.word	0x00000008
.L_303:


//--------------------- .nv.info._Z31nppiCopy_PxCxR_kernel_optimizedItLi3EEvPKT_S2_S2_iPS0_iii --------------------------
	.section	.nv.info._Z31nppiCopy_PxCxR_kernel_optimizedItLi3EEvPKT_S2_S2_iPS0_iii,"",@"SHT_CUDA_INFO"
	.sectionflags	@""
	.align	4


	//----- nvinfo : EIATTR_CUDA_API_VERSION
	.align		4
        /*0000*/ 	.byte	0x04, 0x37
        /*0002*/ 	.short	(.L_305 - .L_304)
.L_304:
        /*0004*/ 	.word	0x00000082


	//----- nvinfo : EIATTR_KPARAM_INFO
	.align		4
.L_305:
        /*0008*/ 	.byte	0x04, 0x17
        /*000a*/ 	.short	(.L_307 - .L_306)
.L_306:
        /*000c*/ 	.word	0x00000000
        /*0010*/ 	.short	0x0007
        /*0012*/ 	.short	0x0030
        /*0014*/ 	.byte	0x00, 0xf0, 0x11, 0x00


	//----- nvinfo : EIATTR_KPARAM_INFO
	.align		4
.L_307:
        /*0018*/ 	.byte	0x04, 0x17
        /*001a*/ 	.short	(.L_309 - .L_308)
.L_308:
        /*001c*/ 	.word	0x00000000
        /*0020*/ 	.short	0x0006
        /*0022*/ 	.short	0x002c
        /*0024*/ 	.byte	0x00, 0xf0, 0x11, 0x00


	//----- nvinfo : EIATTR_KPARAM_INFO
	.align		4
.L_309:
        /*0028*/ 	.byte	0x04, 0x17
        /*002a*/ 	.short	(.L_311 - .L_310)
.L_310:
        /*002c*/ 	.word	0x00000000
        /*0030*/ 	.short	0x0005
        /*0032*/ 	.short	0x0028
        /*0034*/ 	.byte	0x00, 0xf0, 0x11, 0x00


	//----- nvinfo : EIATTR_KPARAM_INFO
	.align		4
.L_311:
        /*0038*/ 	.byte	0x04, 0x17
        /*003a*/ 	.short	(.L_313 - .L_312)
.L_312:
        /*003c*/ 	.word	0x00000000
        /*0040*/ 	.short	0x0004
        /*0042*/ 	.short	0x0020
        /*0044*/ 	.byte	0x00, 0xf5, 0x21, 0x00


	//----- nvinfo : EIATTR_KPARAM_INFO
	.align		4
.L_313:
        /*0048*/ 	.byte	0x04, 0x17
        /*004a*/ 	.short	(.L_315 - .L_314)
.L_314:
        /*004c*/ 	.word	0x00000000
        /*0050*/ 	.short	0x0003
        /*0052*/ 	.short	0x0018
        /*0054*/ 	.byte	0x00, 0xf0, 0x11, 0x00


	//----- nvinfo : EIATTR_KPARAM_INFO
	.align		4
.L_315:
        /*0058*/ 	.byte	0x04, 0x17
        /*005a*/ 	.short	(.L_317 - .L_316)
.L_316:
        /*005c*/ 	.word	0x00000000
        /*0060*/ 	.short	0x0002
        /*0062*/ 	.short	0x0010
        /*0064*/ 	.byte	0x00, 0xf5, 0x21, 0x00


	//----- nvinfo : EIATTR_KPARAM_INFO
	.align		4
.L_317:
        /*0068*/ 	.byte	0x04, 0x17
        /*006a*/ 	.short	(.L_319 - .L_318)
.L_318:
        /*006c*/ 	.word	0x00000000
        /*0070*/ 	.short	0x0001
        /*0072*/ 	.short	0x0008
        /*0074*/ 	.byte	0x00, 0xf5, 0x21, 0x00


	//----- nvinfo : EIATTR_KPARAM_INFO
	.align		4
.L_319:
        /*0078*/ 	.byte	0x04, 0x17
        /*007a*/ 	.short	(.L_321 - .L_320)
.L_320:
        /*007c*/ 	.word	0x00000000
        /*0080*/ 	.short	0x0000
        /*0082*/ 	.short	0x0000
        /*0084*/ 	.byte	0x00, 0xf5, 0x21, 0x00


	//----- nvinfo : EIATTR_SPARSE_MMA_MASK
	.align		4
.L_321:
        /*0088*/ 	.byte	0x03, 0x50
        /*008a*/ 	.short	0x0000


	//----- nvinfo : EIATTR_MAXREG_COUNT
	.align		4
        /*008c*/ 	.byte	0x03, 0x1b
        /*008e*/ 	.short	0x00ff


	//----- nvinfo : EIATTR_MERCURY_ISA_VERSION
	.align		4
        /*0090*/ 	.byte	0x03, 0x5f
        /*0092*/ 	.short	0x0101


	//----- nvinfo : EIATTR_VRC_CTA_INIT_COUNT
	.align		4
        /*0094*/ 	.byte	0x02, 0x4a
	.zero		1
	.zero		1


	//----- nvinfo : EIATTR_EXIT_INSTR_OFFSETS
	.align		4
        /*0098*/ 	.byte	0x04, 0x1c
        /*009a*/ 	.short	(.L_323 - .L_322)


	//   ....[0]....
.L_322:
        /*009c*/ 	.word	0x000000b0


	//   ....[1]....
        /*00a0*/ 	.word	0x00000210


	//   ....[2]....
        /*00a4*/ 	.word	0x00000350


	//   ....[3]....
        /*00a8*/ 	.word	0x00000530


	//----- nvinfo : EIATTR_CRS_STACK_SIZE
	.align		4
.L_323:
        /*00ac*/ 	.byte	0x04, 0x1e
        /*00ae*/ 	.short	(.L_325 - .L_324)
.L_324:
        /*00b0*/ 	.word	0x00000000


	//----- nvinfo : EIATTR_CBANK_PARAM_SIZE
	.align		4
.L_325:
        /*00b4*/ 	.byte	0x03, 0x19
        /*00b6*/ 	.short	0x0034


	//----- nvinfo : EIATTR_PARAM_CBANK
	.align		4
        /*00b8*/ 	.byte	0x04, 0x0a
        /*00ba*/ 	.short	(.L_327 - .L_326)
	.align		4
.L_326:
        /*00bc*/ 	.word	index@(.nv.constant0._Z31nppiCopy_PxCxR_kernel_optimizedItLi3EEvPKT_S2_S2_iPS0_iii)
        /*00c0*/ 	.short	0x0380
        /*00c2*/ 	.short	0x0034


	//----- nvinfo : EIATTR_SW_WAR
	.align		4
.L_327:
        /*00c4*/ 	.byte	0x04, 0x36
        /*00c6*/ 	.short	(.L_329 - .L_328)
.L_328:
        /*00c8*/ 	.word	0x00000008
.L_329:


//--------------------- .nv.info._Z31nppiCopy_PxCxR_kernel_optimizedIhLi3EEvPKT_S2_S2_iPS0_iii --------------------------
	.section	.nv.info._Z31nppiCopy_PxCxR_kernel_optimizedIhLi3EEvPKT_S2_S2_iPS0_iii,"",@"SHT_CUDA_INFO"
	.sectionflags	@""
	.align	4


	//----- nvinfo : EIATTR_CUDA_API_VERSION
	.align		4
        /*0000*/ 	.byte	0x04, 0x37
        /*0002*/ 	.short	(.L_331 - .L_330)
.L_330:
        /*0004*/ 	.word	0x00000082


	//----- nvinfo : EIATTR_KPARAM_INFO
	.align		4
.L_331:
        /*0008*/ 	.byte	0x04, 0x17
        /*000a*/ 	.short	(.L_333 - .L_332)
.L_332:
        /*000c*/ 	.word	0x00000000
        /*0010*/ 	.short	0x0007
        /*0012*/ 	.short	0x0030
        /*0014*/ 	.byte	0x00, 0xf0, 0x11, 0x00


	//----- nvinfo : EIATTR_KPARAM_INFO
	.align		4
.L_333:
        /*0018*/ 	.byte	0x04, 0x17
        /*001a*/ 	.short	(.L_335 - .L_334)
.L_334:
        /*001c*/ 	.word	0x00000000
        /*0020*/ 	.short	0x0006
        /*0022*/ 	.short	0x002c
        /*0024*/ 	.byte	0x00, 0xf0, 0x11, 0x00


	//----- nvinfo : EIATTR_KPARAM_INFO
	.align		4
.L_335:
        /*0028*/ 	.byte	0x04, 0x17
        /*002a*/ 	.short	(.L_337 - .L_336)
.L_336:
        /*002c*/ 	.word	0x00000000
        /*0030*/ 	.short	0x0005
        /*0032*/ 	.short	0x0028
        /*0034*/ 	.byte	0x00, 0xf0, 0x11, 0x00


	//----- nvinfo : EIATTR_KPARAM_INFO
	.align		4
.L_337:
        /*0038*/ 	.byte	0x04, 0x17
        /*003a*/ 	.short	(.L_339 - .L_338)
.L_338:
        /*003c*/ 	.word	0x00000000
        /*0040*/ 	.short	0x0004
        /*0042*/ 	.short	0x0020
        /*0044*/ 	.byte	0x00, 0xf5, 0x21, 0x00


	//----- nvinfo : EIATTR_KPARAM_INFO
	.align		4
.L_339:
        /*0048*/ 	.byte	0x04, 0x17
        /*004a*/ 	.short	(.L_341 - .L_340)
.L_340:
        /*004c*/ 	.word	0x00000000
        /*0050*/ 	.short	0x0003
        /*0052*/ 	.short	0x0018
        /*0054*/ 	.byte	0x00, 0xf0, 0x11, 0x00


	//----- nvinfo : EIATTR_KPARAM_INFO
	.align		4
.L_341:
        /*0058*/ 	.byte	0x04, 0x17
        /*005a*/ 	.short	(.L_343 - .L_342)
.L_342:
        /*005c*/ 	.word	0x00000000
        /*0060*/ 	.short	0x0002
        /*0062*/ 	.short	0x0010
        /*0064*/ 	.byte	0x00, 0xf5, 0x21, 0x00


	//----- nvinfo : EIATTR_KPARAM_INFO
	.align		4
.L_343:
        /*0068*/ 	.byte	0x04, 0x17
        /*006a*/ 	.short	(.L_345 - .L_344)
.L_344:
        /*006c*/ 	.word	0x00000000
        /*0070*/ 	.short	0x0001
        /*0072*/ 	.short	0x0008
        /*0074*/ 	.byte	0x00, 0xf5, 0x21, 0x00


	//----- nvinfo : EIATTR_KPARAM_INFO
	.align		4
.L_345:
        /*0078*/ 	.byte	0x04, 0x17
        /*007a*/ 	.short	(.L_347 - .L_346)
.L_346:
        /*007c*/ 	.word	0x00000000
        /*0080*/ 	.short	0x0000
        /*0082*/ 	.short	0x0000
        /*0084*/ 	.byte	0x00, 0xf5, 0x21, 0x00


	//----- nvinfo : EIATTR_SPARSE_MMA_MASK
	.align		4
.L_347:
        /*0088*/ 	.byte	0x03, 0x50
        /*008a*/ 	.short	0x0000


	//----- nvinfo : EIATTR_MAXREG_COUNT
	.align		4
        /*008c*/ 	.byte	0x03, 0x1b
        /*008e*/ 	.short	0x00ff


	//----- nvinfo : EIATTR_MERCURY_ISA_VERSION
	.align		4
        /*0090*/ 	.byte	0x03, 0x5f
        /*0092*/ 	.short	0x0101


	//----- nvinfo : EIATTR_VRC_CTA_INIT_COUNT
	.align		4
        /*0094*/ 	.byte	0x02, 0x4a
	.zero		1
	.zero		1


	//----- nvinfo : EIATTR_EXIT_INSTR_OFFSETS
	.align		4
        /*0098*/ 	.byte	0x04, 0x1c
        /*009a*/ 	.short	(.L_349 - .L_348)


	//   ....[0]....
.L_348:
        /*009c*/ 	.word	0x000000b0


	//   ....[1]....
        /*00a0*/ 	.word	0x00000210


	//   ....[2]....
        /*00a4*/ 	.word	0x000003a0


	//   ....[3]....
        /*00a8*/ 	.word	0x000005d0


	//----- nvinfo : EIATTR_CRS_STACK_SIZE
	.align		4
.L_349:
        /*00ac*/ 	.byte	0x04, 0x1e
        /*00ae*/ 	.short	(.L_351 - .L_350)
.L_350:
        /*00b0*/ 	.word	0x00000000


	//----- nvinfo : EIATTR_CBANK_PARAM_SIZE
	.align		4
.L_351:
        /*00b4*/ 	.byte	0x03, 0x19
        /*00b6*/ 	.short	0x0034


	//----- nvinfo : EIATTR_PARAM_CBANK
	.align		4
        /*00b8*/ 	.byte	0x04, 0x0a
        /*00ba*/ 	.short	(.L_353 - .L_352)
	.align		4
.L_352:
        /*00bc*/ 	.word	index@(.nv.constant0._Z31nppiCopy_PxCxR_kernel_optimizedIhLi3EEvPKT_S2_S2_iPS0_iii)
        /*00c0*/ 	.short	0x0380
        /*00c2*/ 	.short	0x0034


	//----- nvinfo : EIATTR_SW_WAR
	.align		4
.L_353:
        /*00c4*/ 	.byte	0x04, 0x36
        /*00c6*/ 	.short	(.L_355 - .L_354)
.L_354:
        /*00c8*/ 	.word	0x00000008
.L_355:


//--------------------- .nv.info._Z21nppiCopy_CxPxR_kernelIfLi4EEvPKT_iPKPS0_iii --------------------------
	.section	.nv.info._Z21nppiCopy_CxPxR_kernelIfLi4EEvPKT_iPKPS0_iii,"",@"SHT_CUDA_INFO"
	.sectionflags	@""
	.align	4


	//----- nvinfo : EIATTR_CUDA_API_VERSION
	.align		4
        /*0000*/ 	.byte	0x04, 0x37
        /*0002*/ 	.short	(.L_357 - .L_356)
.L_356:
        /*0004*/ 	.word	0x00000082


	//----- nvinfo : EIATTR_KPARAM_INFO
	.align		4
.L_357:
        /*0008*/ 	.byte	0x04, 0x17
        /*000a*/ 	.short	(.L_359 - .L_358)
.L_358:
        /*000c*/ 	.word	0x00000000
        /*0010*/ 	.short	0x0005
        /*0012*/ 	.short	0x0020
        /*0014*/ 	.byte	0x00, 0xf0, 0x11, 0x00


	//----- nvinfo : EIATTR_KPARAM_INFO
	.align		4
.L_359:
        /*0018*/ 	.byte	0x04, 0x17
        /*001a*/ 	.short	(.L_361 - .L_360)
.L_360:
        /*001c*/ 	.word	0x00000000
        /*0020*/ 	.short	0x0004
        /*0022*/ 	.short	0x001c
        /*0024*/ 	.byte	0x00, 0xf0, 0x11, 0x00


	//----- nvinfo : EIATTR_KPARAM_INFO
	.align		4
.L_361:
        /*0028*/ 	.byte	0x04, 0x17
        /*002a*/ 	.short	(.L_363 - .L_362)
.L_362:
        /*002c*/ 	.word	0x00000000
        /*0030*/ 	.short	0x0003
        /*0032*/ 	.short	0x0018
        /*0034*/ 	.byte	0x00, 0xf0, 0x11, 0x00


	//----- nvinfo : EIATTR_KPARAM_INFO
	.align		4
.L_363:
        /*0038*/ 	.byte	0x04, 0x17
        /*003a*/ 	.short	(.L_365 - .L_364)
.L_364:
        /*003c*/ 	.word	0x00000000
        /*0040*/ 	.short	0x0002
        /*0042*/ 	.short	0x0010
        /*0044*/ 	.byte	0x00, 0xf5, 0x21, 0x00


	//----- nvinfo : EIATTR_KPARAM_INFO
	.align		4
.L_365:
        /*0048*/ 	.byte	0x04, 0x17
        /*004a*/ 	.short	(.L_367 - .L_366)
.L_366:
        /*004c*/ 	.word	0x00000000
        /*0050*/ 	.short	0x0001
        /*0052*/ 	.short	0x0008
        /*0054*/ 	.byte	0x00, 0xf0, 0x11, 0x00


	//----- nvinfo : EIATTR_KPARAM_INFO
	.align		4
.L_367:
        /*0058*/ 	.byte	0x04, 0x17
        /*005a*/ 	.short	(.L_369 - .L_368)
.L_368:
        /*005c*/ 	.word	0x00000000
        /*0060*/ 	.short	0x0000
        /*0062*/ 	.short	0x0000
        /*0064*/ 	.byte	0x00, 0xf5, 0x21, 0x00


	//----- nvinfo : EIATTR_SPARSE_MMA_MASK
	.align		4
.L_369:
        /*0068*/ 	.byte	0x03, 0x50
        /*006a*/ 	.short	0x0000


	//----- nvinfo : EIATTR_MAXREG_COUNT
	.align		4
        /*006c*/ 	.byte	0x03, 0x1b
        /*006e*/ 	.short	0x00ff


	//----- nvinfo : EIATTR_MERCURY_ISA_VERSION
	.align		4
        /*0070*/ 	.byte	0x03, 0x5f
        /*0072*/ 	.short	0x0101


	//----- nvinfo : EIATTR_VRC_CTA_INIT_COUNT
	.align		4
        /*0074*/ 	.byte	0x02, 0x4a
	.zero		1
	.zero		1


	//----- nvinfo : EIATTR_EXIT_INSTR_OFFSETS
	.align		4
        /*0078*/ 	.byte	0x04, 0x1c
        /*007a*/ 	.short	(.L_371 - .L_370)


	//   ....[0]....
.L_370:
        /*007c*/ 	.word	0x000000d0


	//   ....[1]....
        /*0080*/ 	.word	0x00000320


	//----- nvinfo : EIATTR_CBANK_PARAM_SIZE
	.align		4
.L_371:
        /*0084*/ 	.byte	0x03, 0x19
        /*0086*/ 	.short	0x0024


	//----- nvinfo : EIATTR_PARAM_CBANK
	.align		4
        /*0088*/ 	.byte	0x04, 0x0a
        /*008a*/ 	.short	(.L_373 - .L_372)
	.align		4
.L_372:
        /*008c*/ 	.word	index@(.nv.constant0._Z21nppiCopy_CxPxR_kernelIfLi4EEvPKT_iPKPS0_iii)
        /*0090*/ 	.short	0x0380
        /*0092*/ 	.short	0x0024


	//----- nvinfo : EIATTR_SW_WAR
	.align		4
.L_373:
        /*0094*/ 	.byte	0x04, 0x36
        /*0096*/ 	.short	(.L_375 - .L_374)
.L_374:
        /*0098*/ 	.word	0x00000008
.L_375:


//--------------------- .nv.info._Z21nppiCopy_CxPxR_kernelItLi4EEvPKT_iPKPS0_iii --------------------------
	.section	.nv.info._Z21nppiCopy_CxPxR_kernelItLi4EEvPKT_iPKPS0_iii,"",@"SHT_CUDA_INFO"
	.sectionflags	@""
	.align	4


	//----- nvinfo : EIATTR_CUDA_API_VERSION
	.align		4
        /*0000*/ 	.byte	0x04, 0x37
        /*0002*/ 	.short	(.L_377 - .L_376)
.L_376:
        /*0004*/ 	.word	0x00000082


	//----- nvinfo : EIATTR_KPARAM_INFO
	.align		4
.L_377:
        /*0008*/ 	.byte	0x04, 0x17
        /*000a*/ 	.short	(.L_379 - .L_378)
.L_378:
        /*000c*/ 	.word	0x00000000
        /*0010*/ 	.short	0x0005
        /*0012*/ 	.short	0x0020
        /*0014*/ 	.byte	0x00, 0xf0, 0x11, 0x00


	//----- nvinfo : EIATTR_KPARAM_INFO
	.align		4
.L_379:
        /*0018*/ 	.byte	0x04, 0x17
        /*001a*/ 	.short	(.L_381 - .L_380)
.L_380:
        /*001c*/ 	.word	0x00000000
        /*0020*/ 	.short	0x0004
        /*0022*/ 	.short	0x001c
        /*0024*/ 	.byte	0x00, 0xf0, 0x11, 0x00


	//----- nvinfo : EIATTR_KPARAM_INFO
	.align		4
.L_381:
        /*0028*/ 	.byte	0x04, 0x17
        /*002a*/ 	.short	(.L_383 - .L_382)
.L_382:
        /*002c*/ 	.word	0x00000000
        /*0030*/ 	.short	0x0003
        /*0032*/ 	.short	0x0018
        /*0034*/ 	.byte	0x00, 0xf0, 0x11, 0x00


	//----- nvinfo : EIATTR_KPARAM_INFO
	.align		4
.L_383:
        /*0038*/ 	.byte	0x04, 0x17
        /*003a*/ 	.short	(.L_385 - .L_384)
.L_384:
        /*003c*/ 	.word	0x00000000
        /*0040*/ 	.short	0x0002
        /*0042*/ 	.short	0x0010
        /*0044*/ 	.byte	0x00, 0xf5, 0x21, 0x00


	//----- nvinfo : EIATTR_KPARAM_INFO
	.align		4
.L_385:
        /*0048*/ 	.byte	0x04, 0x17
        /*004a*/ 	.short	(.L_387 - .L_386)
.L_386:
        /*004c*/ 	.word	0x00000000
        /*0050*/ 	.short	0x0001
        /*0052*/ 	.short	0x0008
        /*0054*/ 	.byte	0x00, 0xf0, 0x11, 0x00


	//----- nvinfo : EIATTR_KPARAM_INFO
	.align		4
.L_387:
        /*0058*/ 	.byte	0x04, 0x17
        /*005a*/ 	.short	(.L_389 - .L_388)
.L_388:
        /*005c*/ 	.word	0x00000000
        /*0060*/ 	.short	0x0000
        /*0062*/ 	.short	0x0000
        /*0064*/ 	.byte	0x00, 0xf5, 0x21, 0x00


	//----- nvinfo : EIATTR_SPARSE_MMA_MASK
	.align		4
.L_389:
        /*0068*/ 	.byte	0x03, 0x50
        /*006a*/ 	.short	0x0000


	//----- nvinfo : EIATTR_MAXREG_COUNT
	.align		4
        /*006c*/ 	.byte	0x03, 0x1b
        /*006e*/ 	.short	0x00ff


	//----- nvinfo : EIATTR_MERCURY_ISA_VERSION
	.align		4
        /*0070*/ 	.byte	0x03, 0x5f
        /*0072*/ 	.short	0x0101


	//----- nvinfo : EIATTR_VRC_CTA_INIT_COUNT
	.align		4
        /*0074*/ 	.byte	0x02, 0x4a
	.zero		1
	.zero		1


	//----- nvinfo : EIATTR_EXIT_INSTR_OFFSETS
	.align		4
        /*0078*/ 	.byte	0x04, 0x1c
        /*007a*/ 	.short	(.L_391 - .L_390)


	//   ....[0]....
.L_390:
        /*007c*/ 	.word	0x000000d0


	//   ....[1]....
        /*0080*/ 	.word	0x00000320


	//----- nvinfo : EIATTR_CBANK_PARAM_SIZE
	.align		4
.L_391:
        /*0084*/ 	.byte	0x03, 0x19
        /*0086*/ 	.short	0x0024


	//----- nvinfo : EIATTR_PARAM_CBANK
	.align		4
        /*0088*/ 	.byte	0x04, 0x0a
        /*008a*/ 	.short	(.L_393 - .L_392)
	.align		4
.L_392:
        /*008c*/ 	.word	index@(.nv.constant0._Z21nppiCopy_CxPxR_kernelItLi4EEvPKT_iPKPS0_iii)
        /*0090*/ 	.short	0x0380
        /*0092*/ 	.short	0x0024


	//----- nvinfo : EIATTR_SW_WAR
	.align		4
.L_393:
        /*0094*/ 	.byte	0x04, 0x36
        /*0096*/ 	.short	(.L_395 - .L_394)
.L_394:
        /*0098*/ 	.word	0x00000008
.L_395:


//--------------------- .nv.info._Z21nppiCopy_CxPxR_kernelIhLi4EEvPKT_iPKPS0_iii --------------------------
	.section	.nv.info._Z21nppiCopy_CxPxR_kernelIhLi4EEvPKT_iPKPS0_iii,"",@"SHT_CUDA_INFO"
	.sectionflags	@""
	.align	4


	//----- nvinfo : EIATTR_CUDA_API_VERSION
	.align		4
        /*0000*/ 	.byte	0x04, 0x37
        /*0002*/ 	.short	(.L_397 - .L_396)
.L_396:
        /*0004*/ 	.word	0x00000082


	//----- nvinfo : EIATTR_KPARAM_INFO
	.align		4
.L_397:
        /*0008*/ 	.byte	0x04, 0x17
        /*000a*/ 	.short	(.L_399 - .L_398)
.L_398:
        /*000c*/ 	.word	0x00000000
        /*0010*/ 	.short	0x0005
        /*0012*/ 	.short	0x0020
        /*0014*/ 	.byte	0x00, 0xf0, 0x11, 0x00


	//----- nvinfo : EIATTR_KPARAM_INFO
	.align		4
.L_399:
        /*0018*/ 	.byte	0x04, 0x17
        /*001a*/ 	.short	(.L_401 - .L_400)
.L_400:
        /*001c*/ 	.word	0x00000000
        /*0020*/ 	.short	0x0004
        /*0022*/ 	.short	0x001c
        /*0024*/ 	.byte	0x00, 0xf0, 0x11, 0x00


	//----- nvinfo : EIATTR_KPARAM_INFO
	.align		4
.L_401:
        /*0028*/ 	.byte	0x04, 0x17
        /*002a*/ 	.short	(.L_403 - .L_402)
.L_402:
        /*002c*/ 	.word	0x00000000
        /*0030*/ 	.short	0x0003
        /*0032*/ 	.short	0x0018
        /*0034*/ 	.byte	0x00, 0xf0, 0x11, 0x00


	//----- nvinfo : EIATTR_KPARAM_INFO
	.align		4
.L_403:
        /*0038*/ 	.byte	0x04, 0x17
        /*003a*/ 	.short	(.L_405 - .L_404)
.L_404:
        /*003c*/ 	.word	0x00000000
        /*0040*/ 	.short	0x0002
        /*0042*/ 	.short	0x0010
        /*0044*/ 	.byte	0x00, 0xf5, 0x21, 0x00


	//----- nvinfo : EIATTR_KPARAM_INFO
	.align		4
.L_405:
        /*0048*/ 	.byte	0x04, 0x17
        /*004a*/ 	.short	(.L_407 - .L_406)
.L_406:
        /*004c*/ 	.word	0x00000000
        /*0050*/ 	.short	0x0001
        /*0052*/ 	.short	0x0008
        /*0054*/ 	.byte	0x00, 0xf0, 0x11, 0x00


	//----- nvinfo : EIATTR_KPARAM_INFO
	.align		4
.L_407:
        /*0058*/ 	.byte	0x04, 0x17
        /*005a*/ 	.short	(.L_409 - .L_408)
.L_408:
        /*005c*/ 	.word	0x00000000
        /*0060*/ 	.short	0x0000
        /*0062*/ 	.short	0x0000
        /*0064*/ 	.byte	0x00, 0xf5, 0x21, 0x00


	//----- nvinfo : EIATTR_SPARSE_MMA_MASK
	.align		4
.L_409:
        /*0068*/ 	.byte	0x03, 0x50
        /*006a*/ 	.short	0x0000


	//----- nvinfo : EIATTR_MAXREG_COUNT
	.align		4
        /*006c*/ 	.byte	0x03, 0x1b
        /*006e*/ 	.short	0x00ff


	//----- nvinfo : EIATTR_MERCURY_ISA_VERSION
	.align		4
        /*0070*/ 	.byte	0x03, 0x5f
        /*0072*/ 	.short	0x0101


	//----- nvinfo : EIATTR_VRC_CTA_INIT_COUNT
	.align		4
        /*0074*/ 	.byte	0x02, 0x4a
	.zero		1
	.zero		1


	//----- nvinfo : EIATTR_EXIT_INSTR_OFFSETS
	.align		4
        /*0078*/ 	.byte	0x04, 0x1c
        /*007a*/ 	.short	(.L_411 - .L_410)


	//   ....[0]....
.L_410:
        /*007c*/ 	.word	0x000000d0


	//   ....[1]....
        /*0080*/ 	.word	0x00000310


	//----- nvinfo : EIATTR_CBANK_PARAM_SIZE
	.align		4
.L_411:
        /*0084*/ 	.byte	0x03, 0x19
        /*0086*/ 	.short	0x0024


	//----- nvinfo : EIATTR_PARAM_CBANK
	.align		4
        /*0088*/ 	.byte	0x04, 0x0a
        /*008a*/ 	.short	(.L_413 - .L_412)
	.align		4
.L_412:
        /*008c*/ 	.word	index@(.nv.constant0._Z21nppiCopy_CxPxR_kernelIhLi4EEvPKT_iPKPS0_iii)
        /*0090*/ 	.short	0x0380
        /*0092*/ 	.short	0x0024


	//----- nvinfo : EIATTR_SW_WAR
	.align		4
.L_413:
        /*0094*/ 	.byte	0x04, 0x36
        /*0096*/ 	.short	(.L_415 - .L_414)
.L_414:
        /*0098*/ 	.word	0x00000008
.L_415:


//--------------------- .nv.info._Z31nppiCopy_CxPxR_kernel_optimizedIiLi3EEvPKT_iPS0_S3_S3_iii --------------------------
	.section	.nv.info._Z31nppiCopy_CxPxR_kernel_optimizedIiLi3EEvPKT_iPS0_S3_S3_iii,"",@"SHT_CUDA_INFO"
	.sectionflags	@""
	.align	4


	//----- nvinfo : EIATTR_CUDA_API_VERSION
	.align		4
        /*0000*/ 	.byte	0x04, 0x37
        /*0002*/ 	.short	(.L_417 - .L_416)
.L_416:
        /*0004*/ 	.word	0x00000082


	//----- nvinfo : EIATTR_KPARAM_INFO
	.align		4
.L_417:
        /*0008*/ 	.byte	0x04, 0x17
        /*000a*/ 	.short	(.L_419 - .L_418)
.L_418:
        /*000c*/ 	.word	0x00000000
        /*0010*/ 	.short	0x0007
        /*0012*/ 	.short	0x0030
        /*0014*/ 	.byte	0x00, 0xf0, 0x11, 0x00


	//----- nvinfo : EIATTR_KPARAM_INFO
	.align		4
.L_419:
        /*0018*/ 	.byte	0x04, 0x17
        /*001a*/ 	.short	(.L_421 - .L_420)
.L_420:
        /*001c*/ 	.word	0x00000000
        /*0020*/ 	.short	0x0006
        /*0022*/ 	.short	0x002c
        /*0024*/ 	.byte	0x00, 0xf0, 0x11, 0x00


	//----- nvinfo : EIATTR_KPARAM_INFO
	.align		4
.L_421:
        /*0028*/ 	.byte	0x04, 0x17
        /*002a*/ 	.short	(.L_423 - .L_422)
.L_422:
        /*002c*/ 	.word	0x00000000
        /*0030*/ 	.short	0x0005
        /*0032*/ 	.short	0x0028
        /*0034*/ 	.byte	0x00, 0xf0, 0x11, 0x00


	//----- nvinfo : EIATTR_KPARAM_INFO
	.align		4
.L_423:
        /*0038*/ 	.byte	0x04, 0x17
        /*003a*/ 	.short	(.L_425 - .L_424)
.L_424:
        /*003c*/ 	.word	0x00000000
        /*0040*/ 	.short	0x0004
        /*0042*/ 	.short	0x0020
        /*0044*/ 	.byte	0x00, 0xf5, 0x21, 0x00


	//----- nvinfo : EIATTR_KPARAM_INFO
	.align		4
.L_425:
        /*0048*/ 	.byte	0x04, 0x17
        /*004a*/ 	.short	(.L_427 - .L_426)
.L_426:
        /*004c*/ 	.word	0x00000000
        /*0050*/ 	.short	0x0003
        /*0052*/ 	.short	0x0018
        /*0054*/ 	.byte	0x00, 0xf5, 0x21, 0x00


	//----- nvinfo : EIATTR_KPARAM_INFO
	.align		4
.L_427:
        /*0058*/ 	.byte	0x04, 0x17
        /*005a*/ 	.short	(.L_429 - .L_428)
.L_428:
        /*005c*/ 	.word	0x00000000
        /*0060*/ 	.short	0x0002
        /*0062*/ 	.short	0x0010
        /*0064*/ 	.byte	0x00, 0xf5, 0x21, 0x00


	//----- nvinfo : EIATTR_KPARAM_INFO
	.align		4
.L_429:
        /*0068*/ 	.byte	0x04, 0x17
        /*006a*/ 	.short	(.L_431 - .L_430)
.L_430:
        /*006c*/ 	.word	0x00000000
        /*0070*/ 	.short	0x0001
        /*0072*/ 	.short	0x0008
        /*0074*/ 	.byte	0x00, 0xf0, 0x11, 0x00


	//----- nvinfo : EIATTR_KPARAM_INFO
	.align		4
.L_431:
        /*0078*/ 	.byte	0x04, 0x17
        /*007a*/ 	.short	(.L_433 - .L_432)
.L_432:
        /*007c*/ 	.word	0x00000000
        /*0080*/ 	.short	0x0000
        /*0082*/ 	.short	0x0000
        /*0084*/ 	.byte	0x00, 0xf5, 0x21, 0x00


	//----- nvinfo : EIATTR_SPARSE_MMA_MASK
	.align		4
.L_433:
        /*0088*/ 	.byte	0x03, 0x50
        /*008a*/ 	.short	0x0000


	//----- nvinfo : EIATTR_MAXREG_COUNT
	.align		4
        /*008c*/ 	.byte	0x03, 0x1b
        /*008e*/ 	.short	0x00ff


	//----- nvinfo : EIATTR_MERCURY_ISA_VERSION
	.align		4
        /*0090*/ 	.byte	0x03, 0x5f
        /*0092*/ 	.short	0x0101


	//----- nvinfo : EIATTR_VRC_CTA_INIT_COUNT
	.align		4
        /*0094*/ 	.byte	0x02, 0x4a
	.zero		1
	.zero		1


	//----- nvinfo : EIATTR_EXIT_INSTR_OFFSETS
	.align		4
        /*0098*/ 	.byte	0x04, 0x1c
        /*009a*/ 	.short	(.L_435 - .L_434)


	//   ....[0]....
.L_434:
        /*009c*/ 	.word	0x000000b0


	//   ....[1]....
        /*00a0*/ 	.word	0x00000210


	//   ....[2]....
        /*00a4*/ 	.word	0x00000350


	//   ....[3]....
        /*00a8*/ 	.word	0x00000530


	//----- nvinfo : EIATTR_CRS_STACK_SIZE
	.align		4
.L_435:
        /*00ac*/ 	.byte	0x04, 0x1e
        /*00ae*/ 	.short	(.L_437 - .L_436)
.L_436:
        /*00b0*/ 	.word	0x00000000


	//----- nvinfo : EIATTR_CBANK_PARAM_SIZE
	.align		4
.L_437:
        /*00b4*/ 	.byte	0x03, 0x19
        /*00b6*/ 	.short	0x0034


	//----- nvinfo : EIATTR_PARAM_CBANK
	.align		4
        /*00b8*/ 	.byte	0x04, 0x0a
        /*00ba*/ 	.short	(.L_439 - .L_438)
	.align		4
.L_438:
        /*00bc*/ 	.word	index@(.nv.constant0._Z31nppiCopy_CxPxR_kernel_optimizedIiLi3EEvPKT_iPS0_S3_S3_iii)
        /*00c0*/ 	.short	0x0380
        /*00c2*/ 	.short	0x0034


	//----- nvinfo : EIATTR_SW_WAR
	.align		4
.L_439:
        /*00c4*/ 	.byte	0x04, 0x36
        /*00c6*/ 	.short	(.L_441 - .L_440)
.L_440:
        /*00c8*/ 	.word	0x00000008
.L_441:


//--------------------- .nv.info._Z31nppiCopy_CxPxR_kernel_optimizedIsLi3EEvPKT_iPS0_S3_S3_iii --------------------------
	.section	.nv.info._Z31nppiCopy_CxPxR_kernel_optimizedIsLi3EEvPKT_iPS0_S3_S3_iii,"",@"SHT_CUDA_INFO"
	.sectionflags	@""
	.align	4


	//----- nvinfo : EIATTR_CUDA_API_VERSION
	.align		4
        /*0000*/ 	.byte	0x04, 0x37
        /*0002*/ 	.short	(.L_443 - .L_442)
.L_442:
        /*0004*/ 	.word	0x00000082


	//----- nvinfo : EIATTR_KPARAM_INFO
	.align		4
.L_443:
        /*0008*/ 	.byte	0x04, 0x17
        /*000a*/ 	.short	(.L_445 - .L_444)
.L_444:
        /*000c*/ 	.word	0x00000000
        /*0010*/ 	.short	0x0007
        /*0012*/ 	.short	0x0030
        /*0014*/ 	.byte	0x00, 0xf0, 0x11, 0x00


	//----- nvinfo : EIATTR_KPARAM_INFO
	.align		4
.L_445:
        /*0018*/ 	.byte	0x04, 0x17
        /*001a*/ 	.short	(.L_447 - .L_446)
.L_446:
        /*001c*/ 	.word	0x00000000
        /*0020*/ 	.short	0x0006
        /*0022*/ 	.short	0x002c
        /*0024*/ 	.byte	0x00, 0xf0, 0x11, 0x00


	//----- nvinfo : EIATTR_KPARAM_INFO
	.align		4
.L_447:
        /*0028*/ 	.byte	0x04, 0x17
        /*002a*/ 	.short	(.L_449 - .L_448)
.L_448:
        /*002c*/ 	.word	0x00000000
        /*0030*/ 	.short	0x0005
        /*0032*/ 	.short	0x0028
        /*0034*/ 	.byte	0x00, 0xf0, 0x11, 0x00


	//----- nvinfo : EIATTR_KPARAM_INFO
	.align		4
.L_449:
        /*0038*/ 	.byte	0x04, 0x17
        /*003a*/ 	.short	(.L_451 - .L_450)
.L_450:
        /*003c*/ 	.word	0x00000000
        /*0040*/ 	.short	0x0004
        /*0042*/ 	.short	0x0020
        /*0044*/ 	.byte	0x00, 0xf5, 0x21, 0x00


	//----- nvinfo : EIATTR_KPARAM_INFO
	.align		4
.L_451:
        /*0048*/ 	.byte	0x04, 0x17
        /*004a*/ 	.short	(.L_453 - .L_452)
.L_452:
        /*004c*/ 	.word	0x00000000
        /*0050*/ 	.short	0x0003
        /*0052*/ 	.short	0x0018
        /*0054*/ 	.byte	0x00, 0xf5, 0x21, 0x00


	//----- nvinfo : EIATTR_KPARAM_INFO
	.align		4
.L_453:
        /*0058*/ 	.byte	0x04, 0x17
        /*005a*/ 	.short	(.L_455 - .L_454)
.L_454:
        /*005c*/ 	.word	0x00000000
        /*0060*/ 	.short	0x0002
        /*0062*/ 	.short	0x0010
        /*0064*/ 	.byte	0x00, 0xf5, 0x21, 0x00


	//----- nvinfo : EIATTR_KPARAM_INFO
	.align		4
.L_455:
        /*0068*/ 	.byte	0x04, 0x17
        /*006a*/ 	.short	(.L_457 - .L_456)
.L_456:
        /*006c*/ 	.word	0x00000000
        /*0070*/ 	.short	0x0001
        /*0072*/ 	.short	0x0008
        /*0074*/ 	.byte	0x00, 0xf0, 0x11, 0x00


	//----- nvinfo : EIATTR_KPARAM_INFO
	.align		4
.L_457:
        /*0078*/ 	.byte	0x04, 0x17
        /*007a*/ 	.short	(.L_459 - .L_458)
.L_458:
        /*007c*/ 	.word	0x00000000
        /*0080*/ 	.short	0x0000
        /*0082*/ 	.short	0x0000
        /*0084*/ 	.byte	0x00, 0xf5, 0x21, 0x00


	//----- nvinfo : EIATTR_SPARSE_MMA_MASK
	.align		4
.L_459:
        /*0088*/ 	.byte	0x03, 0x50
        /*008a*/ 	.short	0x0000


	//----- nvinfo : EIATTR_MAXREG_COUNT
	.align		4
        /*008c*/ 	.byte	0x03, 0x1b
        /*008e*/ 	.short	0x00ff


	//----- nvinfo : EIATTR_MERCURY_ISA_VERSION
	.align		4
        /*0090*/ 	.byte	0x03, 0x5f
        /*0092*/ 	.short	0x0101


	//----- nvinfo : EIATTR_VRC_CTA_INIT_COUNT
	.align		4
        /*0094*/ 	.byte	0x02, 0x4a
	.zero		1
	.zero		1


	//----- nvinfo : EIATTR_EXIT_INSTR_OFFSETS
	.align		4
        /*0098*/ 	.byte	0x04, 0x1c
        /*009a*/ 	.short	(.L_461 - .L_460)


	//   ....[0]....
.L_460:
        /*009c*/ 	.word	0x000000b0


	//   ....[1]....
        /*00a0*/ 	.word	0x00000210


	//   ....[2]....
        /*00a4*/ 	.word	0x00000350


	//   ....[3]....
        /*00a8*/ 	.word	0x00000530


	//----- nvinfo : EIATTR_CRS_STACK_SIZE
	.align		4
.L_461:
        /*00ac*/ 	.byte	0x04, 0x1e
        /*00ae*/ 	.short	(.L_463 - .L_462)
.L_462:
        /*00b0*/ 	.word	0x00000000


	//----- nvinfo : EIATTR_CBANK_PARAM_SIZE
	.align		4
.L_463:
        /*00b4*/ 	.byte	0x03, 0x19
        /*00b6*/ 	.short	0x0034


	//----- nvinfo : EIATTR_PARAM_CBANK
	.align		4
        /*00b8*/ 	.byte	0x04, 0x0a
        /*00ba*/ 	.short	(.L_465 - .L_464)
	.align		4
.L_464:
        /*00bc*/ 	.word	index@(.nv.constant0._Z31nppiCopy_CxPxR_kernel_optimizedIsLi3EEvPKT_iPS0_S3_S3_iii)
        /*00c0*/ 	.short	0x0380
        /*00c2*/ 	.short	0x0034


	//----- nvinfo : EIATTR_SW_WAR
	.align		4
.L_465:
        /*00c4*/ 	.byte	0x04, 0x36
        /*00c6*/ 	.short	(.L_467 - .L_466)
.L_466:
        /*00c8*/ 	.word	0x00000008
.L_467:


//--------------------- .nv.info._Z31nppiCopy_CxPxR_kernel_optimizedItLi3EEvPKT_iPS0_S3_S3_iii --------------------------
	.section	.nv.info._Z31nppiCopy_CxPxR_kernel_optimizedItLi3EEvPKT_iPS0_S3_S3_iii,"",@"SHT_CUDA_INFO"
	.sectionflags	@""
	.align	4


	//----- nvinfo : EIATTR_CUDA_API_VERSION
	.align		4
        /*0000*/ 	.byte	0x04, 0x37
        /*0002*/ 	.short	(.L_469 - .L_468)
.L_468:
        /*0004*/ 	.word	0x00000082


	//----- nvinfo : EIATTR_KPARAM_INFO
	.align		4
.L_469:
        /*0008*/ 	.byte	0x04, 0x17
        /*000a*/ 	.short	(.L_471 - .L_470)
.L_470:
        /*000c*/ 	.word	0x00000000
        /*0010*/ 	.short	0x0007
        /*0012*/ 	.short	0x0030
        /*0014*/ 	.byte	0x00, 0xf0, 0x11, 0x00


	//----- nvinfo : EIATTR_KPARAM_INFO
	.align		4
.L_471:
        /*0018*/ 	.byte	0x04, 0x17
        /*001a*/ 	.short	(.L_473 - .L_472)
.L_472:
        /*001c*/ 	.word	0x00000000
        /*0020*/ 	.short	0x0006
        /*0022*/ 	.short	0x002c
        /*0024*/ 	.byte	0x00, 0xf0, 0x11, 0x00


	//----- nvinfo : EIATTR_KPARAM_INFO
	.align		4
.L_473:
        /*0028*/ 	.byte	0x04, 0x17
        /*002a*/ 	.short	(.L_475 - .L_474)
.L_474:
        /*002c*/ 	.word	0x00000000
        /*0030*/ 	.short	0x0005
        /*0032*/ 	.short	0x0028
        /*0034*/ 	.byte	0x00, 0xf0, 0x11, 0x00


	//----- nvinfo : EIATTR_KPARAM_INFO
	.align		4
.L_475:
        /*0038*/ 	.byte	0x04, 0x17
        /*003a*/ 	.short	(.L_477 - .L_476)
.L_476:
        /*003c*/ 	.word	0x00000000
        /*0040*/ 	.short	0x0004
        /*0042*/ 	.short	0x0020
        /*0044*/ 	.byte	0x00, 0xf5, 0x21, 0x00


	//----- nvinfo : EIATTR_KPARAM_INFO
	.align		4
.L_477:
        /*0048*/ 	.byte	0x04, 0x17
        /*004a*/ 	.short	(.L_479 - .L_478)
.L_478:
        /*004c*/ 	.word	0x00000000
        /*0050*/ 	.short	0x0003
        /*0052*/ 	.short	0x0018
        /*0054*/ 	.byte	0x00, 0xf5, 0x21, 0x00


	//----- nvinfo : EIATTR_KPARAM_INFO
	.align		4
.L_479:
        /*0058*/ 	.byte	0x04, 0x17
        /*005a*/ 	.short	(.L_481 - .L_480)
.L_480:
        /*005c*/ 	.word	0x00000000
        /*0060*/ 	.short	0x0002
        /*0062*/ 	.short	0x0010
        /*0064*/ 	.byte	0x00, 0xf5, 0x21, 0x00


	//----- nvinfo : EIATTR_KPARAM_INFO
	.align		4
.L_481:
        /*0068*/ 	.byte	0x04, 0x17
        /*006a*/ 	.short	(.L_483 - .L_482)
.L_482:
        /*006c*/ 	.word	0x00000000
        /*0070*/ 	.short	0x0001
        /*0072*/ 	.short	0x0008
        /*0074*/ 	.byte	0x00, 0xf0, 0x11, 0x00


	//----- nvinfo : EIATTR_KPARAM_INFO
	.align		4
.L_483:
        /*0078*/ 	.byte	0x04, 0x17
        /*007a*/ 	.short	(.L_485 - .L_484)
.L_484:
        /*007c*/ 	.word	0x00000000
        /*0080*/ 	.short	0x0000
        /*0082*/ 	.short	0x0000
        /*0084*/ 	.byte	0x00, 0xf5, 0x21, 0x00


	//----- nvinfo : EIATTR_SPARSE_MMA_MASK
	.align		4
.L_485:
        /*0088*/ 	.byte	0x03, 0x50
        /*008a*/ 	.short	0x0000


	//----- nvinfo : EIATTR_MAXREG_COUNT
	.align		4
        /*008c*/ 	.byte	0x03, 0x1b
        /*008e*/ 	.short	0x00ff


	//----- nvinfo : EIATTR_MERCURY_ISA_VERSION
	.align		4
        /*0090*/ 	.byte	0x03, 0x5f
        /*0092*/ 	.short	0x0101


	//----- nvinfo : EIATTR_VRC_CTA_INIT_COUNT
	.align		4
        /*0094*/ 	.byte	0x02, 0x4a
	.zero		1
	.zero		1


	//----- nvinfo : EIATTR_EXIT_INSTR_OFFSETS
	.align		4
        /*0098*/ 	.byte	0x04, 0x1c
        /*009a*/ 	.short	(.L_487 - .L_486)


	//   ....[0]....
.L_486:
        /*009c*/ 	.word	0x000000b0


	//   ....[1]....
        /*00a0*/ 	.word	0x00000210


	//   ....[2]....
        /*00a4*/ 	.word	0x00000350


	//   ....[3]....
        /*00a8*/ 	.word	0x00000530


	//----- nvinfo : EIATTR_CRS_STACK_SIZE
	.align		4
.L_487:
        /*00ac*/ 	.byte	0x04, 0x1e
        /*00ae*/ 	.short	(.L_489 - .L_488)
.L_488:
        /*00b0*/ 	.word	0x00000000


	//----- nvinfo : EIATTR_CBANK_PARAM_SIZE
	.align		4
.L_489:
        /*00b4*/ 	.byte	0x03, 0x19
        /*00b6*/ 	.short	0x0034


	//----- nvinfo : EIATTR_PARAM_CBANK
	.align		4
        /*00b8*/ 	.byte	0x04, 0x0a
        /*00ba*/ 	.short	(.L_491 - .L_490)
	.align		4
.L_490:
        /*00bc*/ 	.word	index@(.nv.constant0._Z31nppiCopy_CxPxR_kernel_optimizedItLi3EEvPKT_iPS0_S3_S3_iii)
        /*00c0*/ 	.short	0x0380
        /*00c2*/ 	.short	0x0034


	//----- nvinfo : EIATTR_SW_WAR
	.align		4
.L_491:
        /*00c4*/ 	.byte	0x04, 0x36
        /*00c6*/ 	.short	(.L_493 - .L_492)
.L_492:
        /*00c8*/ 	.word	0x00000008
.L_493:


//--------------------- .nv.info._Z31nppiCopy_CxPxR_kernel_optimizedIhLi3EEvPKT_iPS0_S3_S3_iii --------------------------
	.section	.nv.info._Z31nppiCopy_CxPxR_kernel_optimizedIhLi3EEvPKT_iPS0_S3_S3_iii,"",@"SHT_CUDA_INFO"
	.sectionflags	@""
	.align	4


	//----- nvinfo : EIATTR_CUDA_API_VERSION
	.align		4
        /*0000*/ 	.byte	0x04, 0x37
        /*0002*/ 	.short	(.L_495 - .L_494)
.L_494:
        /*0004*/ 	.word	0x00000082


	//----- nvinfo : EIATTR_KPARAM_INFO
	.align		4
.L_495:
        /*0008*/ 	.byte	0x04, 0x17
        /*000a*/ 	.short	(.L_497 - .L_496)
.L_496:
        /*000c*/ 	.word	0x00000000
        /*0010*/ 	.short	0x0007
        /*0012*/ 	.short	0x0030
        /*0014*/ 	.byte	0x00, 0xf0, 0x11, 0x00


	//----- nvinfo : EIATTR_KPARAM_INFO
	.align		4
.L_497:
        /*0018*/ 	.byte	0x04, 0x17
        /*001a*/ 	.short	(.L_499 - .L_498)
.L_498:
        /*001c*/ 	.word	0x00000000
        /*0020*/ 	.short	0x0006
        /*0022*/ 	.short	0x002c
        /*0024*/ 	.byte	0x00, 0xf0, 0x11, 0x00


	//----- nvinfo : EIATTR_KPARAM_INFO
	.align		4
.L_499:
        /*0028*/ 	.byte	0x04, 0x17
        /*002a*/ 	.short	(.L_501 - .L_500)
.L_500:
        /*002c*/ 	.word	0x00000000
        /*0030*/ 	.short	0x0005
        /*0032*/ 	.short	0x0028
        /*0034*/ 	.byte	0x00, 0xf0, 0x11, 0x00


	//----- nvinfo : EIATTR_KPARAM_INFO
	.align		4
.L_501:
        /*0038*/ 	.byte	0x04, 0x17
        /*003a*/ 	.short	(.L_503 - .L_502)
.L_502:
        /*003c*/ 	.word	0x00000000
        /*0040*/ 	.short	0x0004
        /*0042*/ 	.short	0x0020
        /*0044*/ 	.byte	0x00, 0xf5, 0x21, 0x00


	//----- nvinfo : EIATTR_KPARAM_INFO
	.align		4
.L_503:
        /*0048*/ 	.byte	0x04, 0x17
        /*004a*/ 	.short	(.L_505 - .L_504)
.L_504:
        /*004c*/ 	.word	0x00000000
        /*0050*/ 	.short	0x0003
        /*0052*/ 	.short	0x0018
        /*0054*/ 	.byte	0x00, 0xf5, 0x21, 0x00


	//----- nvinfo : EIATTR_KPARAM_INFO
	.align		4
.L_505:
        /*0058*/ 	.byte	0x04, 0x17
        /*005a*/ 	.short	(.L_507 - .L_506)
.L_506:
        /*005c*/ 	.word	0x00000000
        /*0060*/ 	.short	0x0002
        /*0062*/ 	.short	0x0010
        /*0064*/ 	.byte	0x00, 0xf5, 0x21, 0x00


	//----- nvinfo : EIATTR_KPARAM_INFO
	.align		4
.L_507:
        /*0068*/ 	.byte	0x04, 0x17
        /*006a*/ 	.short	(.L_509 - .L_508)
.L_508:
        /*006c*/ 	.word	0x00000000
        /*0070*/ 	.short	0x0001
        /*0072*/ 	.short	0x0008
        /*0074*/ 	.byte	0x00, 0xf0, 0x11, 0x00


	//----- nvinfo : EIATTR_KPARAM_INFO
	.align		4
.L_509:
        /*0078*/ 	.byte	0x04, 0x17
        /*007a*/ 	.short	(.L_511 - .L_510)
.L_510:
        /*007c*/ 	.word	0x00000000
        /*0080*/ 	.short	0x0000
        /*0082*/ 	.short	0x0000
        /*0084*/ 	.byte	0x00, 0xf5, 0x21, 0x00


	//----- nvinfo : EIATTR_SPARSE_MMA_MASK
	.align		4
.L_511:
        /*0088*/ 	.byte	0x03, 0x50
        /*008a*/ 	.short	0x0000


	//----- nvinfo : EIATTR_MAXREG_COUNT
	.align		4
        /*008c*/ 	.byte	0x03, 0x1b
        /*008e*/ 	.short	0x00ff


	//----- nvinfo : EIATTR_MERCURY_ISA_VERSION
	.align		4
        /*0090*/ 	.byte	0x03, 0x5f
        /*0092*/ 	.short	0x0101


	//----- nvinfo : EIATTR_VRC_CTA_INIT_COUNT
	.align		4
        /*0094*/ 	.byte	0x02, 0x4a
	.zero		1
	.zero		1


	//----- nvinfo : EIATTR_EXIT_INSTR_OFFSETS
	.align		4
        /*0098*/ 	.byte	0x04, 0x1c
        /*009a*/ 	.short	(.L_513 - .L_512)


	//   ....[0]....
.L_512:
        /*009c*/ 	.word	0x000000b0


	//   ....[1]....
        /*00a0*/ 	.word	0x00000210


	//   ....[2]....
        /*00a4*/ 	.word	0x000003a0


	//   ....[3]....
        /*00a8*/ 	.word	0x000005d0


	//----- nvinfo : EIATTR_CRS_STACK_SIZE
	.align		4
.L_513:
        /*00ac*/ 	.byte	0x04, 0x1e
        /*00ae*/ 	.short	(.L_515 - .L_514)
.L_514:
        /*00b0*/ 	.word	0x00000000


	//----- nvinfo : EIATTR_CBANK_PARAM_SIZE
	.align		4
.L_515:
        /*00b4*/ 	.byte	0x03, 0x19
        /*00b6*/ 	.short	0x0034


	//----- nvinfo : EIATTR_PARAM_CBANK
	.align		4
        /*00b8*/ 	.byte	0x04, 0x0a
        /*00ba*/ 	.short	(.L_517 - .L_516)
	.align		4
.L_516:
        /*00bc*/ 	.word	index@(.nv.constant0._Z31nppiCopy_CxPxR_kernel_optimizedIhLi3EEvPKT_iPS0_S3_S3_iii)
        /*00c0*/ 	.short	0x0380
        /*00c2*/ 	.short	0x0034


	//----- nvinfo : EIATTR_SW_WAR
	.align		4
.L_517:
        /*00c4*/ 	.byte	0x04, 0x36
        /*00c6*/ 	.short	(.L_519 - .L_518)
.L_518:
        /*00c8*/ 	.word	0x00000008
.L_519:


//--------------------- .nv.info._Z15nppiCopy_kernelIfLi4EEvPKT_iPS0_iii --------------------------
	.section	.nv.info._Z15nppiCopy_kernelIfLi4EEvPKT_iPS0_iii,"",@"SHT_CUDA_INFO"
	.sectionflags	@""
	.align	4


	//----- nvinfo : EIATTR_CUDA_API_VERSION
	.align		4
        /*0000*/ 	.byte	0x04, 0x37
        /*0002*/ 	.short	(.L_521 - .L_520)
.L_520:
        /*0004*/ 	.word	0x00000082


	//----- nvinfo : EIATTR_KPARAM_INFO
	.align		4
.L_521:
        /*0008*/ 	.byte	0x04, 0x17
        /*000a*/ 	.short	(.L_523 - .L_522)
.L_522:
        /*000c*/ 	.word	0x00000000
        /*0010*/ 	.short	0x0005
        /*0012*/ 	.short	0x0020
        /*0014*/ 	.byte	0x00, 0xf0, 0x11, 0x00


	//----- nvinfo : EIATTR_KPARAM_INFO
	.align		4
.L_523:
        /*0018*/ 	.byte	0x04, 0x17
        /*001a*/ 	.short	(.L_525 - .L_524)
.L_524:
        /*001c*/ 	.word	0x00000000
        /*0020*/ 	.short	0x0004
        /*0022*/ 	.short	0x001c
        /*0024*/ 	.byte	0x00, 0xf0, 0x11, 0x00


	//----- nvinfo : EIATTR_KPARAM_INFO
	.align		4
.L_525:
        /*0028*/ 	.byte	0x04, 0x17
        /*002a*/ 	.short	(.L_527 - .L_526)
.L_526:
        /*002c*/ 	.word	0x00000000
        /*0030*/ 	.short	0x0003
        /*0032*/ 	.short	0x0018
        /*0034*/ 	.byte	0x00, 0xf0, 0x11, 0x00


	//----- nvinfo : EIATTR_KPARAM_INFO
	.align		4
.L_527:
        /*0038*/ 	.byte	0x04, 0x17
        /*003a*/ 	.short	(.L_529 - .L_528)
.L_528:
        /*003c*/ 	.word	0x00000000
        /*0040*/ 	.short	0x0002
        /*0042*/ 	.short	0x0010
        /*0044*/ 	.byte	0x00, 0xf5, 0x21, 0x00


	//----- nvinfo : EIATTR_KPARAM_INFO
	.align		4
.L_529:
        /*0048*/ 	.byte	0x04, 0x17
        /*004a*/ 	.short	(.L_531 - .L_530)
.L_530:
        /*004c*/ 	.word	0x00000000
        /*0050*/ 	.short	0x0001
        /*0052*/ 	.short	0x0008
        /*0054*/ 	.byte	0x00, 0xf0, 0x11, 0x00


	//----- nvinfo : EIATTR_KPARAM_INFO
	.align		4
.L_531:
        /*0058*/ 	.byte	0x04, 0x17
        /*005a*/ 	.short	(.L_533 - .L_532)
.L_532:
        /*005c*/ 	.word	0x00000000
        /*0060*/ 	.short	0x0000
        /*0062*/ 	.short	0x0000
        /*0064*/ 	.byte	0x00, 0xf5, 0x21, 0x00


	//----- nvinfo : EIATTR_SPARSE_MMA_MASK
	.align		4
.L_533:
        /*0068*/ 	.byte	0x03, 0x50
        /*006a*/ 	.short	0x0000


	//----- nvinfo : EIATTR_MAXREG_COUNT
	.align		4
        /*006c*/ 	.byte	0x03, 0x1b
        /*006e*/ 	.short	0x00ff


	//----- nvinfo : EIATTR_MERCURY_ISA_VERSION
	.align		4
        /*0070*/ 	.byte	0x03, 0x5f
        /*0072*/ 	.short	0x0101


	//----- nvinfo : EIATTR_VRC_CTA_INIT_COUNT
	.align		4
        /*0074*/ 	.byte	0x02, 0x4a
	.zero		1
	.zero		1


	//----- nvinfo : EIATTR_EXIT_INSTR_OFFSETS
	.align		4
        /*0078*/ 	.byte	0x04, 0x1c
        /*007a*/ 	.short	(.L_535 - .L_534)


	//   ....[0]....
.L_534:
        /*007c*/ 	.word	0x000000d0


	//   ....[1]....
        /*0080*/ 	.word	0x00000240


	//----- nvinfo : EIATTR_CBANK_PARAM_SIZE
	.align		4
.L_535:
        /*0084*/ 	.byte	0x03, 0x19
        /*0086*/ 	.short	0x0024


	//----- nvinfo : EIATTR_PARAM_CBANK
	.align		4
        /*0088*/ 	.byte	0x04, 0x0a
        /*008a*/ 	.short	(.L_537 - .L_536)
	.align		4
.L_536:
        /*008c*/ 	.word	index@(.nv.constant0._Z15nppiCopy_kernelIfLi4EEvPKT_iPS0_iii)
        /*0090*/ 	.short	0x0380
        /*0092*/ 	.short	0x0024


	//----- nvinfo : EIATTR_SW_WAR
	.align		4
.L_537:
        /*0094*/ 	.byte	0x04, 0x36
        /*0096*/ 	.short	(.L_539 - .L_538)
.L_538:
        /*0098*/ 	.word	0x00000008
.L_539:


//--------------------- .nv.info._Z15nppiCopy_kernelIfLi3EEvPKT_iPS0_iii --------------------------
	.section	.nv.info._Z15nppiCopy_kernelIfLi3EEvPKT_iPS0_iii,"",@"SHT_CUDA_INFO"
	.sectionflags	@""
	.align	4


	//----- nvinfo : EIATTR_CUDA_API_VERSION
	.align		4
        /*0000*/ 	.byte	0x04, 0x37
        /*0002*/ 	.short	(.L_541 - .L_540)
.L_540:
        /*0004*/ 	.word	0x00000082


	//----- nvinfo : EIATTR_KPARAM_INFO
	.align		4
.L_541:
        /*0008*/ 	.byte	0x04, 0x17
        /*000a*/ 	.short	(.L_543 - .L_542)
.L_542:
        /*000c*/ 	.word	0x00000000
        /*0010*/ 	.short	0x0005
        /*0012*/ 	.short	0x0020
        /*0014*/ 	.byte	0x00, 0xf0, 0x11, 0x00


	//----- nvinfo : EIATTR_KPARAM_INFO
	.align		4
.L_543:
        /*0018*/ 	.byte	0x04, 0x17
        /*001a*/ 	.short	(.L_545 - .L_544)
.L_544:
        /*001c*/ 	.word	0x00000000
        /*0020*/ 	.short	0x0004
        /*0022*/ 	.short	0x001c
        /*0024*/ 	.byte	0x00, 0xf0, 0x11, 0x00


	//----- nvinfo : EIATTR_KPARAM_INFO
	.align		4
.L_545:
        /*0028*/ 	.byte	0x04, 0x17
        /*002a*/ 	.short	(.L_547 - .L_546)
.L_546:
        /*002c*/ 	.word	0x00000000
        /*0030*/ 	.short	0x0003
        /*0032*/ 	.short	0x0018
        /*0034*/ 	.byte	0x00, 0xf0, 0x11, 0x00


	//----- nvinfo : EIATTR_KPARAM_INFO
	.align		4
.L_547:
        /*0038*/ 	.byte	0x04, 0x17
        /*003a*/ 	.short	(.L_549 - .L_548)
.L_548:
        /*003c*/ 	.word	0x00000000
        /*0040*/ 	.short	0x0002
        /*0042*/ 	.short	0x0010
        /*0044*/ 	.byte	0x00, 0xf5, 0x21, 0x00


	//----- nvinfo : EIATTR_KPARAM_INFO
	.align		4
.L_549:
        /*0048*/ 	.byte	0x04, 0x17
        /*004a*/ 	.short	(.L_551 - .L_550)
.L_550:
        /*004c*/ 	.word	0x00000000
        /*0050*/ 	.short	0x0001
        /*0052*/ 	.short	0x0008
        /*0054*/ 	.byte	0x00, 0xf0, 0x11, 0x00


	//----- nvinfo : EIATTR_KPARAM_INFO
	.align		4
.L_551:
        /*0058*/ 	.byte	0x04, 0x17
        /*005a*/ 	.short	(.L_553 - .L_552)
.L_552:
        /*005c*/ 	.word	0x00000000
        /*0060*/ 	.short	0x0000
        /*0062*/ 	.short	0x0000
        /*0064*/ 	.byte	0x00, 0xf5, 0x21, 0x00


	//----- nvinfo : EIATTR_SPARSE_MMA_MASK
	.align		4
.L_553:
        /*0068*/ 	.byte	0x03, 0x50
        /*006a*/ 	.short	0x0000


	//----- nvinfo : EIATTR_MAXREG_COUNT
	.align		4
        /*006c*/ 	.byte	0x03, 0x1b
        /*006e*/ 	.short	0x00ff


	//----- nvinfo : EIATTR_MERCURY_ISA_VERSION
	.align		4
        /*0070*/ 	.byte	0x03, 0x5f
        /*0072*/ 	.short	0x0101


	//----- nvinfo : EIATTR_VRC_CTA_INIT_COUNT
	.align		4
        /*0074*/ 	.byte	0x02, 0x4a
	.zero		1
	.zero		1


	//----- nvinfo : EIATTR_EXIT_INSTR_OFFSETS
	.align		4
        /*0078*/ 	.byte	0x04, 0x1c
        /*007a*/ 	.short	(.L_555 - .L_554)


	//   ....[0]....
.L_554:
        /*007c*/ 	.word	0x000000d0


	//   ....[1]....
        /*0080*/ 	.word	0x00000220


	//----- nvinfo : EIATTR_CBANK_PARAM_SIZE
	.align		4
.L_555:
        /*0084*/ 	.byte	0x03, 0x19
        /*0086*/ 	.short	0x0024


	//----- nvinfo : EIATTR_PARAM_CBANK
	.align		4
        /*0088*/ 	.byte	0x04, 0x0a
        /*008a*/ 	.short	(.L_557 - .L_556)
	.align		4
.L_556:
        /*008c*/ 	.word	index@(.nv.constant0._Z15nppiCopy_kernelIfLi3EEvPKT_iPS0_iii)
        /*0090*/ 	.short	0x0380
        /*0092*/ 	.short	0x0024


	//----- nvinfo : EIATTR_SW_WAR
	.align		4
.L_557:
        /*0094*/ 	.byte	0x04, 0x36
        /*0096*/ 	.short	(.L_559 - .L_558)
.L_558:
        /*0098*/ 	.word	0x00000008
.L_559:


//--------------------- .nv.info._Z15nppiCopy_kernelIfLi1EEvPKT_iPS0_iii --------------------------
	.section	.nv.info._Z15nppiCopy_kernelIfLi1EEvPKT_iPS0_iii,"",@"SHT_CUDA_INFO"
	.sectionflags	@""
	.align	4


	//----- nvinfo : EIATTR_CUDA_API_VERSION
	.align		4
        /*0000*/ 	.byte	0x04, 0x37
        /*0002*/ 	.short	(.L_561 - .L_560)
.L_560:
        /*0004*/ 	.word	0x00000082


	//----- nvinfo : EIATTR_KPARAM_INFO
	.align		4
.L_561:
        /*0008*/ 	.byte	0x04, 0x17
        /*000a*/ 	.short	(.L_563 - .L_562)
.L_562:
        /*000c*/ 	.word	0x00000000
        /*0010*/ 	.short	0x0005
        /*0012*/ 	.short	0x0020
        /*0014*/ 	.byte	0x00, 0xf0, 0x11, 0x00


	//----- nvinfo : EIATTR_KPARAM_INFO
	.align		4
.L_563:
        /*0018*/ 	.byte	0x04, 0x17
        /*001a*/ 	.short	(.L_565 - .L_564)
.L_564:
        /*001c*/ 	.word	0x00000000
        /*0020*/ 	.short	0x0004
        /*0022*/ 	.short	0x001c
        /*0024*/ 	.byte	0x00, 0xf0, 0x11, 0x00


	//----- nvinfo : EIATTR_KPARAM_INFO
	.align		4
.L_565:
        /*0028*/ 	.byte	0x04, 0x17
        /*002a*/ 	.short	(.L_567 - .L_566)
.L_566:
        /*002c*/ 	.word	0x00000000
        /*0030*/ 	.short	0x0003
        /*0032*/ 	.short	0x0018
        /*0034*/ 	.byte	0x00, 0xf0, 0x11, 0x00


	//----- nvinfo : EIATTR_KPARAM_INFO
	.align		4
.L_567:
        /*0038*/ 	.byte	0x04, 0x17
        /*003a*/ 	.short	(.L_569 - .L_568)
.L_568:
        /*003c*/ 	.word	0x00000000
        /*0040*/ 	.short	0x0002
        /*0042*/ 	.short	0x0010
        /*0044*/ 	.byte	0x00, 0xf5, 0x21, 0x00


	//----- nvinfo : EIATTR_KPARAM_INFO
	.align		4
.L_569:
        /*0048*/ 	.byte	0x04, 0x17
        /*004a*/ 	.short	(.L_571 - .L_570)
.L_570:
        /*004c*/ 	.word	0x00000000
        /*0050*/ 	.short	0x0001
        /*0052*/ 	.short	0x0008
        /*0054*/ 	.byte	0x00, 0xf0, 0x11, 0x00


	//----- nvinfo : EIATTR_KPARAM_INFO
	.align		4
.L_571:
        /*0058*/ 	.byte	0x04, 0x17
        /*005a*/ 	.short	(.L_573 - .L_572)
.L_572:
        /*005c*/ 	.word	0x00000000
        /*0060*/ 	.short	0x0000
        /*0062*/ 	.short	0x0000
        /*0064*/ 	.byte	0x00, 0xf5, 0x21, 0x00


	//----- nvinfo : EIATTR_SPARSE_MMA_MASK
	.align		4
.L_573:
        /*0068*/ 	.byte	0x03, 0x50
        /*006a*/ 	.short	0x0000


	//----- nvinfo : EIATTR_MAXREG_COUNT
	.align		4
        /*006c*/ 	.byte	0x03, 0x1b
        /*006e*/ 	.short	0x00ff


	//----- nvinfo : EIATTR_MERCURY_ISA_VERSION
	.align		4
        /*0070*/ 	.byte	0x03, 0x5f
        /*0072*/ 	.short	0x0101


	//----- nvinfo : EIATTR_VRC_CTA_INIT_COUNT
	.align		4
        /*0074*/ 	.byte	0x02, 0x4a
	.zero		1
	.zero		1


	//----- nvinfo : EIATTR_EXIT_INSTR_OFFSETS
	.align		4
        /*0078*/ 	.byte	0x04, 0x1c
        /*007a*/ 	.short	(.L_575 - .L_574)


	//   ....[0]....
.L_574:
        /*007c*/ 	.word	0x000000d0


	//   ....[1]....
        /*0080*/ 	.word	0x000001d0


	//----- nvinfo : EIATTR_CBANK_PARAM_SIZE
	.align		4
.L_575:
        /*0084*/ 	.byte	0x03, 0x19
        /*0086*/ 	.short	0x0024


	//----- nvinfo : EIATTR_PARAM_CBANK
	.align		4
        /*0088*/ 	.byte	0x04, 0x0a
        /*008a*/ 	.short	(.L_577 - .L_576)
	.align		4
.L_576:
        /*008c*/ 	.word	index@(.nv.constant0._Z15nppiCopy_kernelIfLi1EEvPKT_iPS0_iii)
        /*0090*/ 	.short	0x0380
        /*0092*/ 	.short	0x0024


	//----- nvinfo : EIATTR_SW_WAR
	.align		4
.L_577:
        /*0094*/ 	.byte	0x04, 0x36
        /*0096*/ 	.short	(.L_579 - .L_578)
.L_578:
        /*0098*/ 	.word	0x00000008
.L_579:


//--------------------- .nv.info._Z15nppiCopy_kernelIiLi4EEvPKT_iPS0_iii --------------------------
	.section	.nv.info._Z15nppiCopy_kernelIiLi4EEvPKT_iPS0_iii,"",@"SHT_CUDA_INFO"
	.sectionflags	@""
	.align	4


	//----- nvinfo : EIATTR_CUDA_API_VERSION
	.align		4
        /*0000*/ 	.byte	0x04, 0x37
        /*0002*/ 	.short	(.L_581 - .L_580)
.L_580:
        /*0004*/ 	.word	0x00000082


	//----- nvinfo : EIATTR_KPARAM_INFO
	.align		4
.L_581:
        /*0008*/ 	.byte	0x04, 0x17
        /*000a*/ 	.short	(.L_583 - .L_582)
.L_582:
        /*000c*/ 	.word	0x00000000
        /*0010*/ 	.short	0x0005
        /*0012*/ 	.short	0x0020
        /*0014*/ 	.byte	0x00, 0xf0, 0x11, 0x00


	//----- nvinfo : EIATTR_KPARAM_INFO
	.align		4
.L_583:
        /*0018*/ 	.byte	0x04, 0x17
        /*001a*/ 	.short	(.L_585 - .L_584)
.L_584:
        /*001c*/ 	.word	0x00000000
        /*0020*/ 	.short	0x0004
        /*0022*/ 	.short	0x001c
        /*0024*/ 	.byte	0x00, 0xf0, 0x11, 0x00


	//----- nvinfo : EIATTR_KPARAM_INFO
	.align		4
.L_585:
        /*0028*/ 	.byte	0x04, 0x17
        /*002a*/ 	.short	(.L_587 - .L_586)
.L_586:
        /*002c*/ 	.word	0x00000000
        /*0030*/ 	.short	0x0003
        /*0032*/ 	.short	0x0018
        /*0034*/ 	.byte	0x00, 0xf0, 0x11, 0x00


	//----- nvinfo : EIATTR_KPARAM_INFO
	.align		4
.L_587:
        /*0038*/ 	.byte	0x04, 0x17
        /*003a*/ 	.short	(.L_589 - .L_588)
.L_588:
        /*003c*/ 	.word	0x00000000
        /*0040*/ 	.short	0x0002
        /*0042*/ 	.short	0x0010
        /*0044*/ 	.byte	0x00, 0xf5, 0x21, 0x00


	//----- nvinfo : EIATTR_KPARAM_INFO
	.align		4
.L_589:
        /*0048*/ 	.byte	0x04, 0x17
        /*004a*/ 	.short	(.L_591 - .L_590)
.L_590:
        /*004c*/ 	.word	0x00000000
        /*0050*/ 	.short	0x0001
        /*0052*/ 	.short	0x0008
        /*0054*/ 	.byte	0x00, 0xf0, 0x11, 0x00


	//----- nvinfo : EIATTR_KPARAM_INFO
	.align		4
.L_591:
        /*0058*/ 	.byte	0x04, 0x17
        /*005a*/ 	.short	(.L_593 - .L_592)
.L_592:
        /*005c*/ 	.word	0x00000000
        /*0060*/ 	.short	0x0000
        /*0062*/ 	.short	0x0000
        /*0064*/ 	.byte	0x00, 0xf5, 0x21, 0x00


	//----- nvinfo : EIATTR_SPARSE_MMA_MASK
	.align		4
.L_593:
        /*0068*/ 	.byte	0x03, 0x50
        /*006a*/ 	.short	0x0000


	//----- nvinfo : EIATTR_MAXREG_COUNT
	.align		4
        /*006c*/ 	.byte	0x03, 0x1b
        /*006e*/ 	.short	0x00ff


	//----- nvinfo : EIATTR_MERCURY_ISA_VERSION
	.align		4
        /*0070*/ 	.byte	0x03, 0x5f
        /*0072*/ 	.short	0x0101


	//----- nvinfo : EIATTR_VRC_CTA_INIT_COUNT
	.align		4
        /*0074*/ 	.byte	0x02, 0x4a
	.zero		1
	.zero		1


	//----- nvinfo : EIATTR_EXIT_INSTR_OFFSETS
	.align		4
        /*0078*/ 	.byte	0x04, 0x1c
        /*007a*/ 	.short	(.L_595 - .L_594)


	//   ....[0]....
.L_594:
        /*007c*/ 	.word	0x000000d0


	//   ....[1]....
        /*0080*/ 	.word	0x00000240


	//----- nvinfo : EIATTR_CBANK_PARAM_SIZE
	.align		4
.L_595:
        /*0084*/ 	.byte	0x03, 0x19
        /*0086*/ 	.short	0x0024


	//----- nvinfo : EIATTR_PARAM_CBANK
	.align		4
        /*0088*/ 	.byte	0x04, 0x0a
        /*008a*/ 	.short	(.L_597 - .L_596)
	.align		4
.L_596:
        /*008c*/ 	.word	index@(.nv.constant0._Z15nppiCopy_kernelIiLi4EEvPKT_iPS0_iii)
        /*0090*/ 	.short	0x0380
        /*0092*/ 	.short	0x0024


	//----- nvinfo : EIATTR_SW_WAR
	.align		4
.L_597:
        /*0094*/ 	.byte	0x04, 0x36
        /*0096*/ 	.short	(.L_599 - .L_598)
.L_598:
        /*0098*/ 	.word	0x00000008
.L_599:


//--------------------- .nv.info._Z15nppiCopy_kernelIiLi3EEvPKT_iPS0_iii --------------------------
	.section	.nv.info._Z15nppiCopy_kernelIiLi3EEvPKT_iPS0_iii,"",@"SHT_CUDA_INFO"
	.sectionflags	@""
	.align	4


	//----- nvinfo : EIATTR_CUDA_API_VERSION
	.align		4
        /*0000*/ 	.byte	0x04, 0x37
        /*0002*/ 	.short	(.L_601 - .L_600)
.L_600:
        /*0004*/ 	.word	0x00000082


	//----- nvinfo : EIATTR_KPARAM_INFO
	.align		4
.L_601:
        /*0008*/ 	.byte	0x04, 0x17
        /*000a*/ 	.short	(.L_603 - .L_602)
.L_602:
        /*000c*/ 	.word	0x00000000
        /*0010*/ 	.short	0x0005
        /*0012*/ 	.short	0x0020
        /*0014*/ 	.byte	0x00, 0xf0, 0x11, 0x00


	//----- nvinfo : EIATTR_KPARAM_INFO
	.align		4
.L_603:
        /*0018*/ 	.byte	0x04, 0x17
        /*001a*/ 	.short	(.L_605 - .L_604)
.L_604:
        /*001c*/ 	.word	0x00000000
        /*0020*/ 	.short	0x0004
        /*0022*/ 	.short	0x001c
        /*0024*/ 	.byte	0x00, 0xf0, 0x11, 0x00


	//----- nvinfo : EIATTR_KPARAM_INFO
	.align		4
.L_605:
        /*0028*/ 	.byte	0x04, 0x17
        /*002a*/ 	.short	(.L_607 - .L_606)
.L_606:
        /*002c*/ 	.word	0x00000000
        /*0030*/ 	.short	0x0003
        /*0032*/ 	.short	0x0018
        /*0034*/ 	.byte	0x00, 0xf0, 0x11, 0x00


	//----- nvinfo : EIATTR_KPARAM_INFO
	.align		4
.L_607:
        /*0038*/ 	.byte	0x04, 0x17
        /*003a*/ 	.short	(.L_609 - .L_608)
.L_608:
        /*003c*/ 	.word	0x00000000
        /*0040*/ 	.short	0x0002
        /*0042*/ 	.short	0x0010
        /*0044*/ 	.byte	0x00, 0xf5, 0x21, 0x00


	//----- nvinfo : EIATTR_KPARAM_INFO
	.align		4
.L_609:
        /*0048*/ 	.byte	0x04, 0x17
        /*004a*/ 	.short	(.L_611 - .L_610)
.L_610:
        /*004c*/ 	.word	0x00000000
        /*0050*/ 	.short	0x0001
        /*0052*/ 	.short	0x0008
        /*0054*/ 	.byte	0x00, 0xf0, 0x11, 0x00


	//----- nvinfo : EIATTR_KPARAM_INFO
	.align		4
.L_611:
        /*0058*/ 	.byte	0x04, 0x17
        /*005a*/ 	.short	(.L_613 - .L_612)
.L_612:
        /*005c*/ 	.word	0x00000000
        /*0060*/ 	.short	0x0000
        /*0062*/ 	.short	0x0000
        /*0064*/ 	.byte	0x00, 0xf5, 0x21, 0x00


	//----- nvinfo : EIATTR_SPARSE_MMA_MASK
	.align		4
.L_613:
        /*0068*/ 	.byte	0x03, 0x50
        /*006a*/ 	.short	0x0000


	//----- nvinfo : EIATTR_MAXREG_COUNT
	.align		4
        /*006c*/ 	.byte	0x03, 0x1b
        /*006e*/ 	.short	0x00ff


	//----- nvinfo : EIATTR_MERCURY_ISA_VERSION
	.align		4
        /*0070*/ 	.byte	0x03, 0x5f
        /*0072*/ 	.short	0x0101


	//----- nvinfo : EIATTR_VRC_CTA_INIT_COUNT
	.align		4
        /*0074*/ 	.byte	0x02, 0x4a
	.zero		1
	.zero		1


	//----- nvinfo : EIATTR_EXIT_INSTR_OFFSETS
	.align		4
        /*0078*/ 	.byte	0x04, 0x1c
        /*007a*/ 	.short	(.L_615 - .L_614)


	//   ....[0]....
.L_614:
        /*007c*/ 	.word	0x000000d0


	//   ....[1]....
        /*0080*/ 	.word	0x00000220


	//----- nvinfo : EIATTR_CBANK_PARAM_SIZE
	.align		4
.L_615:
        /*0084*/ 	.byte	0x03, 0x19
        /*0086*/ 	.short	0x0024


	//----- nvinfo : EIATTR_PARAM_CBANK
	.align		4
        /*0088*/ 	.byte	0x04, 0x0a
        /*008a*/ 	.short	(.L_617 - .L_616)
	.align		4
.L_616:
        /*008c*/ 	.word	index@(.nv.constant0._Z15nppiCopy_kernelIiLi3EEvPKT_iPS0_iii)
        /*0090*/ 	.short	0x0380
        /*0092*/ 	.short	0x0024


	//----- nvinfo : EIATTR_SW_WAR
	.align		4
.L_617:
        /*0094*/ 	.byte	0x04, 0x36
        /*0096*/ 	.short	(.L_619 - .L_618)
.L_618:
        /*0098*/ 	.word	0x00000008
.L_619:


//--------------------- .nv.info._Z15nppiCopy_kernelIiLi1EEvPKT_iPS0_iii --------------------------
	.section	.nv.info._Z15nppiCopy_kernelIiLi1EEvPKT_iPS0_iii,"",@"SHT_CUDA_INFO"
	.sectionflags	@""
	.align	4


	//----- nvinfo : EIATTR_CUDA_API_VERSION
	.align		4
        /*0000*/ 	.byte	0x04, 0x37
        /*0002*/ 	.short	(.L_621 - .L_620)
.L_620:
        /*0004*/ 	.word	0x00000082


	//----- nvinfo : EIATTR_KPARAM_INFO
	.align		4
.L_621:
        /*0008*/ 	.byte	0x04, 0x17
        /*000a*/ 	.short	(.L_623 - .L_622)
.L_622:
        /*000c*/ 	.word	0x00000000
        /*0010*/ 	.short	0x0005
        /*0012*/ 	.short	0x0020
        /*0014*/ 	.byte	0x00, 0xf0, 0x11, 0x00


	//----- nvinfo : EIATTR_KPARAM_INFO
	.align		4
.L_623:
        /*0018*/ 	.byte	0x04, 0x17
        /*001a*/ 	.short	(.L_625 - .L_624)
.L_624:
        /*001c*/ 	.word	0x00000000
        /*0020*/ 	.short	0x0004
        /*0022*/ 	.short	0x001c
        /*0024*/ 	.byte	0x00, 0xf0, 0x11, 0x00


	//----- nvinfo : EIATTR_KPARAM_INFO
	.align		4
.L_625:
        /*0028*/ 	.byte	0x04, 0x17
        /*002a*/ 	.short	(.L_627 - .L_626)
.L_626:
        /*002c*/ 	.word	0x00000000
        /*0030*/ 	.short	0x0003
        /*0032*/ 	.short	0x0018
        /*0034*/ 	.byte	0x00, 0xf0, 0x11, 0x00


	//----- nvinfo : EIATTR_KPARAM_INFO
	.align		4
.L_627:
        /*0038*/ 	.byte	0x04, 0x17
        /*003a*/ 	.short	(.L_629 - .L_628)
.L_628:
        /*003c*/ 	.word	0x00000000
        /*0040*/ 	.short	0x0002
        /*0042*/ 	.short	0x0010
        /*0044*/ 	.byte	0x00, 0xf5, 0x21, 0x00


	//----- nvinfo : EIATTR_KPARAM_INFO
	.align		4
.L_629:
        /*0048*/ 	.byte	0x04, 0x17
        /*004a*/ 	.short	(.L_631 - .L_630)
.L_630:
        /*004c*/ 	.word	0x00000000
        /*0050*/ 	.short	0x0001
        /*0052*/ 	.short	0x0008
        /*0054*/ 	.byte	0x00, 0xf0, 0x11, 0x00


	//----- nvinfo : EIATTR_KPARAM_INFO
	.align		4
.L_631:
        /*0058*/ 	.byte	0x04, 0x17
        /*005a*/ 	.short	(.L_633 - .L_632)
.L_632:
        /*005c*/ 	.word	0x00000000
        /*0060*/ 	.short	0x0000
        /*0062*/ 	.short	0x0000
        /*0064*/ 	.byte	0x00, 0xf5, 0x21, 0x00


	//----- nvinfo : EIATTR_SPARSE_MMA_MASK
	.align		4
.L_633:
        /*0068*/ 	.byte	0x03, 0x50
        /*006a*/ 	.short	0x0000


	//----- nvinfo : EIATTR_MAXREG_COUNT
	.align		4
        /*006c*/ 	.byte	0x03, 0x1b
        /*006e*/ 	.short	0x00ff


	//----- nvinfo : EIATTR_MERCURY_ISA_VERSION
	.align		4
        /*0070*/ 	.byte	0x03, 0x5f
        /*0072*/ 	.short	0x0101


	//----- nvinfo : EIATTR_VRC_CTA_INIT_COUNT
	.align		4
        /*0074*/ 	.byte	0x02, 0x4a
	.zero		1
	.zero		1


	//----- nvinfo : EIATTR_EXIT_INSTR_OFFSETS
	.align		4
        /*0078*/ 	.byte	0x04, 0x1c
        /*007a*/ 	.short	(.L_635 - .L_634)


	//   ....[0]....
.L_634:
        /*007c*/ 	.word	0x000000d0


	//   ....[1]....
        /*0080*/ 	.word	0x000001d0


	//----- nvinfo : EIATTR_CBANK_PARAM_SIZE
	.align		4
.L_635:
        /*0084*/ 	.byte	0x03, 0x19
        /*0086*/ 	.short	0x0024


	//----- nvinfo : EIATTR_PARAM_CBANK
	.align		4
        /*0088*/ 	.byte	0x04, 0x0a
        /*008a*/ 	.short	(.L_637 - .L_636)
	.align		4
.L_636:
        /*008c*/ 	.word	index@(.nv.constant0._Z15nppiCopy_kernelIiLi1EEvPKT_iPS0_iii)
        /*0090*/ 	.short	0x0380
        /*0092*/ 	.short	0x0024


	//----- nvinfo : EIATTR_SW_WAR
	.align		4
.L_637:
        /*0094*/ 	.byte	0x04, 0x36
        /*0096*/ 	.short	(.L_639 - .L_638)
.L_638:
        /*0098*/ 	.word	0x00000008
.L_639:


//--------------------- .nv.info._Z15nppiCopy_kernelIsLi4EEvPKT_iPS0_iii --------------------------
	.section	.nv.info._Z15nppiCopy_kernelIsLi4EEvPKT_iPS0_iii,"",@"SHT_CUDA_INFO"
	.sectionflags	@""
	.align	4


	//----- nvinfo : EIATTR_CUDA_API_VERSION
	.align		4
        /*0000*/ 	.byte	0x04, 0x37
        /*0002*/ 	.short	(.L_641 - .L_640)
.L_640:
        /*0004*/ 	.word	0x00000082


	//----- nvinfo : EIATTR_KPARAM_INFO
	.align		4
.L_641:
        /*0008*/ 	.byte	0x04, 0x17
        /*000a*/ 	.short	(.L_643 - .L_642)
.L_642:
        /*000c*/ 	.word	0x00000000
        /*0010*/ 	.short	0x0005
        /*0012*/ 	.short	0x0020
        /*0014*/ 	.byte	0x00, 0xf0, 0x11, 0x00


	//----- nvinfo : EIATTR_KPARAM_INFO
	.align		4
.L_643:
        /*0018*/ 	.byte	0x04, 0x17
        /*001a*/ 	.short	(.L_645 - .L_644)
.L_644:
        /*001c*/ 	.word	0x00000000
        /*0020*/ 	.short	0x0004
        /*0022*/ 	.short	0x001c
        /*0024*/ 	.byte	0x00, 0xf0, 0x11, 0x00


	//----- nvinfo : EIATTR_KPARAM_INFO
	.align		4
.L_645:
        /*0028*/ 	.byte	0x04, 0x17
        /*002a*/ 	.short	(.L_647 - .L_646)
.L_646:
        /*002c*/ 	.word	0x00000000
        /*0030*/ 	.short	0x0003
        /*0032*/ 	.short	0x0018
        /*0034*/ 	.byte	0x00, 0xf0, 0x11, 0x00


	//----- nvinfo : EIATTR_KPARAM_INFO
	.align		4
.L_647:
        /*0038*/ 	.byte	0x04, 0x17
        /*003a*/ 	.short	(.L_649 - .L_648)
.L_648:
        /*003c*/ 	.word	0x00000000
        /*0040*/ 	.short	0x0002
        /*0042*/ 	.short	0x0010
        /*0044*/ 	.byte	0x00, 0xf5, 0x21, 0x00


	//----- nvinfo : EIATTR_KPARAM_INFO
	.align		4
.L_649:
        /*0048*/ 	.byte	0x04, 0x17
        /*004a*/ 	.short	(.L_651 - .L_650)
.L_650:
        /*004c*/ 	.word	0x00000000
        /*0050*/ 	.short	0x0001
        /*0052*/ 	.short	0x0008
        /*0054*/ 	.byte	0x00, 0xf0, 0x11, 0x00


	//----- nvinfo : EIATTR_KPARAM_INFO
	.align		4
.L_651:
        /*0058*/ 	.byte	0x04, 0x17
        /*005a*/ 	.short	(.L_653 - .L_652)
.L_652:
        /*005c*/ 	.word	0x00000000
        /*0060*/ 	.short	0x0000
        /*0062*/ 	.short	0x0000
        /*0064*/ 	.byte	0x00, 0xf5, 0x21, 0x00


	//----- nvinfo : EIATTR_SPARSE_MMA_MASK
	.align		4
.L_653:
        /*0068*/ 	.byte	0x03, 0x50
        /*006a*/ 	.short	0x0000


	//----- nvinfo : EIATTR_MAXREG_COUNT
	.align		4
        /*006c*/ 	.byte	0x03, 0x1b
        /*006e*/ 	.short	0x00ff


	//----- nvinfo : EIATTR_MERCURY_ISA_VERSION
	.align		4
        /*0070*/ 	.byte	0x03, 0x5f
        /*0072*/ 	.short	0x0101


	//----- nvinfo : EIATTR_VRC_CTA_INIT_COUNT
	.align		4
        /*0074*/ 	.byte	0x02, 0x4a
	.zero		1
	.zero		1


	//----- nvinfo : EIATTR_EXIT_INSTR_OFFSETS
	.align		4
        /*0078*/ 	.byte	0x04, 0x1c
        /*007a*/ 	.short	(.L_655 - .L_654)


	//   ....[0]....
.L_654:
        /*007c*/ 	.word	0x000000d0


	//   ....[1]....
        /*0080*/ 	.word	0x00000240


	//----- nvinfo : EIATTR_CBANK_PARAM_SIZE
	.align		4
.L_655:
        /*0084*/ 	.byte	0x03, 0x19
        /*0086*/ 	.short	0x0024


	//----- nvinfo : EIATTR_PARAM_CBANK
	.align		4
        /*0088*/ 	.byte	0x04, 0x0a
        /*008a*/ 	.short	(.L_657 - .L_656)
	.align		4
.L_656:
        /*008c*/ 	.word	index@(.nv.constant0._Z15nppiCopy_kernelIsLi4EEvPKT_iPS0_iii)
        /*0090*/ 	.short	0x0380
        /*0092*/ 	.short	0x0024


	//----- nvinfo : EIATTR_SW_WAR
	.align		4
.L_657:
        /*0094*/ 	.byte	0x04, 0x36
        /*0096*/ 	.short	(.L_659 - .L_658)
.L_658:
        /*0098*/ 	.word	0x00000008
.L_659:


//--------------------- .nv.info._Z15nppiCopy_kernelIsLi3EEvPKT_iPS0_iii --------------------------
	.section	.nv.info._Z15nppiCopy_kernelIsLi3EEvPKT_iPS0_iii,"",@"SHT_CUDA_INFO"
	.sectionflags	@""
	.align	4


	//----- nvinfo : EIATTR_CUDA_API_VERSION
	.align		4
        /*0000*/ 	.byte	0x04, 0x37
        /*0002*/ 	.short	(.L_661 - .L_660)
.L_660:
        /*0004*/ 	.word	0x00000082


	//----- nvinfo : EIATTR_KPARAM_INFO
	.align		4
.L_661:
        /*0008*/ 	.byte	0x04, 0x17
        /*000a*/ 	.short	(.L_663 - .L_662)
.L_662:
        /*000c*/ 	.word	0x00000000
        /*0010*/ 	.short	0x0005
        /*0012*/ 	.short	0x0020
        /*0014*/ 	.byte	0x00, 0xf0, 0x11, 0x00


	//----- nvinfo : EIATTR_KPARAM_INFO
	.align		4
.L_663:
        /*0018*/ 	.byte	0x04, 0x17
        /*001a*/ 	.short	(.L_665 - .L_664)
.L_664:
        /*001c*/ 	.word	0x00000000
        /*0020*/ 	.short	0x0004
        /*0022*/ 	.short	0x001c
        /*0024*/ 	.byte	0x00, 0xf0, 0x11, 0x00


	//----- nvinfo : EIATTR_KPARAM_INFO
	.align		4
.L_665:
        /*0028*/ 	.byte	0x04, 0x17
        /*002a*/ 	.short	(.L_667 - .L_666)
.L_666:
        /*002c*/ 	.word	0x00000000
        /*0030*/ 	.short	0x0003
        /*0032*/ 	.short	0x0018
        /*0034*/ 	.byte	0x00, 0xf0, 0x11, 0x00


	//----- nvinfo : EIATTR_KPARAM_INFO
	.align		4
.L_667:
        /*0038*/ 	.byte	0x04, 0x17
        /*003a*/ 	.short	(.L_669 - .L_668)
.L_668:
        /*003c*/ 	.word	0x00000000
        /*0040*/ 	.short	0x0002
        /*0042*/ 	.short	0x0010
        /*0044*/ 	.byte	0x00, 0xf5, 0x21, 0x00


	//----- nvinfo : EIATTR_KPARAM_INFO
	.align		4
.L_669:
        /*0048*/ 	.byte	0x04, 0x17
        /*004a*/ 	.short	(.L_671 - .L_670)
.L_670:
        /*004c*/ 	.word	0x00000000
        /*0050*/ 	.short	0x0001
        /*0052*/ 	.short	0x0008
        /*0054*/ 	.byte	0x00, 0xf0, 0x11, 0x00


	//----- nvinfo : EIATTR_KPARAM_INFO
	.align		4
.L_671:
        /*0058*/ 	.byte	0x04, 0x17
        /*005a*/ 	.short	(.L_673 - .L_672)
.L_672:
        /*005c*/ 	.word	0x00000000
        /*0060*/ 	.short	0x0000
        /*0062*/ 	.short	0x0000
        /*0064*/ 	.byte	0x00, 0xf5, 0x21, 0x00


	//----- nvinfo : EIATTR_SPARSE_MMA_MASK
	.align		4
.L_673:
        /*0068*/ 	.byte	0x03, 0x50
        /*006a*/ 	.short	0x0000


	//----- nvinfo : EIATTR_MAXREG_COUNT
	.align		4
        /*006c*/ 	.byte	0x03, 0x1b
        /*006e*/ 	.short	0x00ff


	//----- nvinfo : EIATTR_MERCURY_ISA_VERSION
	.align		4
        /*0070*/ 	.byte	0x03, 0x5f
        /*0072*/ 	.short	0x0101


	//----- nvinfo : EIATTR_VRC_CTA_INIT_COUNT
	.align		4
        /*0074*/ 	.byte	0x02, 0x4a
	.zero		1
	.zero		1


	//----- nvinfo : EIATTR_EXIT_INSTR_OFFSETS
	.align		4
        /*0078*/ 	.byte	0x04, 0x1c
        /*007a*/ 	.short	(.L_675 - .L_674)


	//   ....[0]....
.L_674:
        /*007c*/ 	.word	0x000000d0


	//   ....[1]....
        /*0080*/ 	.word	0x00000220


	//----- nvinfo : EIATTR_CBANK_PARAM_SIZE
	.align		4
.L_675:
        /*0084*/ 	.byte	0x03, 0x19
        /*0086*/ 	.short	0x0024


	//----- nvinfo : EIATTR_PARAM_CBANK
	.align		4
        /*0088*/ 	.byte	0x04, 0x0a
        /*008a*/ 	.short	(.L_677 - .L_676)
	.align		4
.L_676:
        /*008c*/ 	.word	index@(.nv.constant0._Z15nppiCopy_kernelIsLi3EEvPKT_iPS0_iii)
        /*0090*/ 	.short	0x0380
        /*0092*/ 	.short	0x0024


	//----- nvinfo : EIATTR_SW_WAR
	.align		4
.L_677:
        /*0094*/ 	.byte	0x04, 0x36
        /*0096*/ 	.short	(.L_679 - .L_678)
.L_678:
        /*0098*/ 	.word	0x00000008
.L_679:


//--------------------- .nv.info._Z15nppiCopy_kernelIsLi1EEvPKT_iPS0_iii --------------------------
	.section	.nv.info._Z15nppiCopy_kernelIsLi1EEvPKT_iPS0_iii,"",@"SHT_CUDA_INFO"
	.sectionflags	@""
	.align	4


	//----- nvinfo : EIATTR_CUDA_API_VERSION
	.align		4
        /*0000*/ 	.byte	0x04, 0x37
        /*0002*/ 	.short	(.L_681 - .L_680)
.L_680:
        /*0004*/ 	.word	0x00000082


	//----- nvinfo : EIATTR_KPARAM_INFO
	.align		4
.L_681:
        /*0008*/ 	.byte	0x04, 0x17
        /*000a*/ 	.short	(.L_683 - .L_682)
.L_682:
        /*000c*/ 	.word	0x00000000
        /*0010*/ 	.short	0x0005
        /*0012*/ 	.short	0x0020
        /*0014*/ 	.byte	0x00, 0xf0, 0x11, 0x00


	//----- nvinfo : EIATTR_KPARAM_INFO
	.align		4
.L_683:
        /*0018*/ 	.byte	0x04, 0x17
        /*001a*/ 	.short	(.L_685 - .L_684)
.L_684:
        /*001c*/ 	.word	0x00000000
        /*0020*/ 	.short	0x0004
        /*0022*/ 	.short	0x001c
        /*0024*/ 	.byte	0x00, 0xf0, 0x11, 0x00


	//----- nvinfo : EIATTR_KPARAM_INFO
	.align		4
.L_685:
        /*0028*/ 	.byte	0x04, 0x17
        /*002a*/ 	.short	(.L_687 - .L_686)
.L_686:
        /*002c*/ 	.word	0x00000000
        /*0030*/ 	.short	0x0003
        /*0032*/ 	.short	0x0018
        /*0034*/ 	.byte	0x00, 0xf0, 0x11, 0x00


	//----- nvinfo : EIATTR_KPARAM_INFO
	.align		4
.L_687:
        /*0038*/ 	.byte	0x04, 0x17
        /*003a*/ 	.short	(.L_689 - .L_688)
.L_688:
        /*003c*/ 	.word	0x00000000
        /*0040*/ 	.short	0x0002
        /*0042*/ 	.short	0x0010
        /*0044*/ 	.byte	0x00, 0xf5, 0x21, 0x00


	//----- nvinfo : EIATTR_KPARAM_INFO
	.align		4
.L_689:
        /*0048*/ 	.byte	0x04, 0x17
        /*004a*/ 	.short	(.L_691 - .L_690)
.L_690:
        /*004c*/ 	.word	0x00000000
        /*0050*/ 	.short	0x0001
        /*0052*/ 	.short	0x0008
        /*0054*/ 	.byte	0x00, 0xf0, 0x11, 0x00


	//----- nvinfo : EIATTR_KPARAM_INFO
	.align		4
.L_691:
        /*0058*/ 	.byte	0x04, 0x17
        /*005a*/ 	.short	(.L_693 - .L_692)
.L_692:
        /*005c*/ 	.word	0x00000000
        /*0060*/ 	.short	0x0000
        /*0062*/ 	.short	0x0000
        /*0064*/ 	.byte	0x00, 0xf5, 0x21, 0x00


	//----- nvinfo : EIATTR_SPARSE_MMA_MASK
	.align		4
.L_693:
        /*0068*/ 	.byte	0x03, 0x50
        /*006a*/ 	.short	0x0000


	//----- nvinfo : EIATTR_MAXREG_COUNT
	.align		4
        /*006c*/ 	.byte	0x03, 0x1b
        /*006e*/ 	.short	0x00ff


	//----- nvinfo : EIATTR_MERCURY_ISA_VERSION
	.align		4
        /*0070*/ 	.byte	0x03, 0x5f
        /*0072*/ 	.short	0x0101


	//----- nvinfo : EIATTR_VRC_CTA_INIT_COUNT
	.align		4
        /*0074*/ 	.byte	0x02, 0x4a
	.zero		1
	.zero		1


	//----- nvinfo : EIATTR_EXIT_INSTR_OFFSETS
	.align		4
        /*0078*/ 	.byte	0x04, 0x1c
        /*007a*/ 	.short	(.L_695 - .L_694)


	//   ....[0]....
.L_694:
        /*007c*/ 	.word	0x000000d0


	//   ....[1]....
        /*0080*/ 	.word	0x000001d0


	//----- nvinfo : EIATTR_CBANK_PARAM_SIZE
	.align		4
.L_695:
        /*0084*/ 	.byte	0x03, 0x19
        /*0086*/ 	.short	0x0024


	//----- nvinfo : EIATTR_PARAM_CBANK
	.align		4
        /*0088*/ 	.byte	0x04, 0x0a
        /*008a*/ 	.short	(.L_697 - .L_696)
	.align		4
.L_696:
        /*008c*/ 	.word	index@(.nv.constant0._Z15nppiCopy_kernelIsLi1EEvPKT_iPS0_iii)
        /*0090*/ 	.short	0x0380
        /*0092*/ 	.short	0x0024


	//----- nvinfo : EIATTR_SW_WAR
	.align		4
.L_697:
        /*0094*/ 	.byte	0x04, 0x36
        /*0096*/ 	.short	(.L_699 - .L_698)
.L_698:
        /*0098*/ 	.word	0x00000008
.L_699:


//--------------------- .nv.info._Z15nppiCopy_kernelItLi4EEvPKT_iPS0_iii --------------------------
	.section	.nv.info._Z15nppiCopy_kernelItLi4EEvPKT_iPS0_iii,"",@"SHT_CUDA_INFO"
	.sectionflags	@""
	.align	4


	//----- nvinfo : EIATTR_CUDA_API_VERSION
	.align		4
        /*0000*/ 	.byte	0x04, 0x37
        /*0002*/ 	.short	(.L_701 - .L_700)
.L_700:
        /*0004*/ 	.word	0x00000082


	//----- nvinfo : EIATTR_KPARAM_INFO
	.align		4
.L_701:
        /*0008*/ 	.byte	0x04, 0x17
        /*000a*/ 	.short	(.L_703 - .L_702)
.L_702:
        /*000c*/ 	.word	0x00000000
        /*0010*/ 	.short	0x0005
        /*0012*/ 	.short	0x0020
        /*0014*/ 	.byte	0x00, 0xf0, 0x11, 0x00


	//----- nvinfo : EIATTR_KPARAM_INFO
	.align		4
.L_703:
        /*0018*/ 	.byte	0x04, 0x17
        /*001a*/ 	.short	(.L_705 - .L_704)
.L_704:
        /*001c*/ 	.word	0x00000000
        /*0020*/ 	.short	0x0004
        /*0022*/ 	.short	0x001c
        /*0024*/ 	.byte	0x00, 0xf0, 0x11, 0x00


	//----- nvinfo : EIATTR_KPARAM_INFO
	.align		4
.L_705:
        /*0028*/ 	.byte	0x04, 0x17
        /*002a*/ 	.short	(.L_707 - .L_706)
.L_706:
        /*002c*/ 	.word	0x00000000
        /*0030*/ 	.short	0x0003
        /*0032*/ 	.short	0x0018
        /*0034*/ 	.byte	0x00, 0xf0, 0x11, 0x00


	//----- nvinfo : EIATTR_KPARAM_INFO
	.align		4
.L_707:
        /*0038*/ 	.byte	0x04, 0x17
        /*003a*/ 	.short	(.L_709 - .L_708)
.L_708:
        /*003c*/ 	.word	0x00000000
        /*0040*/ 	.short	0x0002
        /*0042*/ 	.short	0x0010
        /*0044*/ 	.byte	0x00, 0xf5, 0x21, 0x00


	//----- nvinfo : EIATTR_KPARAM_INFO
	.align		4
.L_709:
        /*0048*/ 	.byte	0x04, 0x17
        /*004a*/ 	.short	(.L_711 - .L_710)
.L_710:
        /*004c*/ 	.word	0x00000000
        /*0050*/ 	.short	0x0001
        /*0052*/ 	.short	0x0008
        /*0054*/ 	.byte	0x00, 0xf0, 0x11, 0x00


	//----- nvinfo : EIATTR_KPARAM_INFO
	.align		4
.L_711:
        /*0058*/ 	.byte	0x04, 0x17
        /*005a*/ 	.short	(.L_713 - .L_712)
.L_712:
        /*005c*/ 	.word	0x00000000
        /*0060*/ 	.short	0x0000
        /*0062*/ 	.short	0x0000
        /*0064*/ 	.byte	0x00, 0xf5, 0x21, 0x00


	//----- nvinfo : EIATTR_SPARSE_MMA_MASK
	.align		4
.L_713:
        /*0068*/ 	.byte	0x03, 0x50
        /*006a*/ 	.short	0x0000


	//----- nvinfo : EIATTR_MAXREG_COUNT
	.align		4
        /*006c*/ 	.byte	0x03, 0x1b
        /*006e*/ 	.short	0x00ff


	//----- nvinfo : EIATTR_MERCURY_ISA_VERSION
	.align		4
        /*0070*/ 	.byte	0x03, 0x5f
        /*0072*/ 	.short	0x0101


	//----- nvinfo : EIATTR_VRC_CTA_INIT_COUNT
	.align		4
        /*0074*/ 	.byte	0x02, 0x4a
	.zero		1
	.zero		1


	//----- nvinfo : EIATTR_EXIT_INSTR_OFFSETS
	.align		4
        /*0078*/ 	.byte	0x04, 0x1c
        /*007a*/ 	.short	(.L_715 - .L_714)


	//   ....[0]....
.L_714:
        /*007c*/ 	.word	0x000000d0


	//   ....[1]....
        /*0080*/ 	.word	0x00000240


	//----- nvinfo : EIATTR_CBANK_PARAM_SIZE
	.align		4
.L_715:
        /*0084*/ 	.byte	0x03, 0x19
        /*0086*/ 	.short	0x0024


	//----- nvinfo : EIATTR_PARAM_CBANK
	.align		4
        /*0088*/ 	.byte	0x04, 0x0a
        /*008a*/ 	.short	(.L_717 - .L_716)
	.align		4
.L_716:
        /*008c*/ 	.word	index@(.nv.constant0._Z15nppiCopy_kernelItLi4EEvPKT_iPS0_iii)
        /*0090*/ 	.short	0x0380
        /*0092*/ 	.short	0x0024


	//----- nvinfo : EIATTR_SW_WAR
	.align		4
.L_717:
        /*0094*/ 	.byte	0x04, 0x36
        /*0096*/ 	.short	(.L_719 - .L_718)
.L_718:
        /*0098*/ 	.word	0x00000008
.L_719:


//--------------------- .nv.info._Z15nppiCopy_kernelItLi3EEvPKT_iPS0_iii --------------------------
	.section	.nv.info._Z15nppiCopy_kernelItLi3EEvPKT_iPS0_iii,"",@"SHT_CUDA_INFO"
	.sectionflags	@""
	.align	4


	//----- nvinfo : EIATTR_CUDA_API_VERSION
	.align		4
        /*0000*/ 	.byte	0x04, 0x37
        /*0002*/ 	.short	(.L_721 - .L_720)
.L_720:
        /*0004*/ 	.word	0x00000082


	//----- nvinfo : EIATTR_KPARAM_INFO
	.align		4
.L_721:
        /*0008*/ 	.byte	0x04, 0x17
        /*000a*/ 	.short	(.L_723 - .L_722)
.L_722:
        /*000c*/ 	.word	0x00000000
        /*0010*/ 	.short	0x0005
        /*0012*/ 	.short	0x0020
        /*0014*/ 	.byte	0x00, 0xf0, 0x11, 0x00


	//----- nvinfo : EIATTR_KPARAM_INFO
	.align		4
.L_723:
        /*0018*/ 	.byte	0x04, 0x17
        /*001a*/ 	.short	(.L_725 - .L_724)
.L_724:
        /*001c*/ 	.word	0x00000000
        /*0020*/ 	.short	0x0004
        /*0022*/ 	.short	0x001c
        /*0024*/ 	.byte	0x00, 0xf0, 0x11, 0x00


	//----- nvinfo : EIATTR_KPARAM_INFO
	.align		4
.L_725:
        /*0028*/ 	.byte	0x04, 0x17
        /*002a*/ 	.short	(.L_727 - .L_726)
.L_726:
        /*002c*/ 	.word	0x00000000
        /*0030*/ 	.short	0x0003
        /*0032*/ 	.short	0x0018
        /*0034*/ 	.byte	0x00, 0xf0, 0x11, 0x00


	//----- nvinfo : EIATTR_KPARAM_INFO
	.align		4
.L_727:
        /*0038*/ 	.byte	0x04, 0x17
        /*003a*/ 	.short	(.L_729 - .L_728)
.L_728:
        /*003c*/ 	.word	0x00000000
        /*0040*/ 	.short	0x0002
        /*0042*/ 	.short	0x0010
        /*0044*/ 	.byte	0x00, 0xf5, 0x21, 0x00


	//----- nvinfo : EIATTR_KPARAM_INFO
	.align		4
.L_729:
        /*0048*/ 	.byte	0x04, 0x17
        /*004a*/ 	.short	(.L_731 - .L_730)
.L_730:
        /*004c*/ 	.word	0x00000000
        /*0050*/ 	.short	0x0001
        /*0052*/ 	.short	0x0008
        /*0054*/ 	.byte	0x00, 0xf0, 0x11, 0x00


	//----- nvinfo : EIATTR_KPARAM_INFO
	.align		4
.L_731:
        /*0058*/ 	.byte	0x04, 0x17
        /*005a*/ 	.short	(.L_733 - .L_732)
.L_732:
        /*005c*/ 	.word	0x00000000
        /*0060*/ 	.short	0x0000
        /*0062*/ 	.short	0x0000
        /*0064*/ 	.byte	0x00, 0xf5, 0x21, 0x00


	//----- nvinfo : EIATTR_SPARSE_MMA_MASK
	.align		4
.L_733:
        /*0068*/ 	.byte	0x03, 0x50
        /*006a*/ 	.short	0x0000


	//----- nvinfo : EIATTR_MAXREG_COUNT
	.align		4
        /*006c*/ 	.byte	0x03, 0x1b
        /*006e*/ 	.short	0x00ff


	//----- nvinfo : EIATTR_MERCURY_ISA_VERSION
	.align		4
        /*0070*/ 	.byte	0x03, 0x5f
        /*0072*/ 	.short	0x0101


	//----- nvinfo : EIATTR_VRC_CTA_INIT_COUNT
	.align		4
        /*0074*/ 	.byte	0x02, 0x4a
	.zero		1
	.zero		1


	//----- nvinfo : EIATTR_EXIT_INSTR_OFFSETS
	.align		4
        /*0078*/ 	.byte	0x04, 0x1c
        /*007a*/ 	.short	(.L_735 - .L_734)


	//   ....[0]....
.L_734:
        /*007c*/ 	.word	0x000000d0


	//   ....[1]....
        /*0080*/ 	.word	0x00000220


	//----- nvinfo : EIATTR_CBANK_PARAM_SIZE
	.align		4
.L_735:
        /*0084*/ 	.byte	0x03, 0x19
        /*0086*/ 	.short	0x0024


	//----- nvinfo : EIATTR_PARAM_CBANK
	.align		4
        /*0088*/ 	.byte	0x04, 0x0a
        /*008a*/ 	.short	(.L_737 - .L_736)
	.align		4
.L_736:
        /*008c*/ 	.word	index@(.nv.constant0._Z15nppiCopy_kernelItLi3EEvPKT_iPS0_iii)
        /*0090*/ 	.short	0x0380
        /*0092*/ 	.short	0x0024


	//----- nvinfo : EIATTR_SW_WAR
	.align		4
.L_737:
        /*0094*/ 	.byte	0x04, 0x36
        /*0096*/ 	.short	(.L_739 - .L_738)
.L_738:
        /*0098*/ 	.word	0x00000008
.L_739:


//--------------------- .nv.info._Z15nppiCopy_kernelItLi1EEvPKT_iPS0_iii --------------------------
	.section	.nv.info._Z15nppiCopy_kernelItLi1EEvPKT_iPS0_iii,"",@"SHT_CUDA_INFO"
	.sectionflags	@""
	.align	4


	//----- nvinfo : EIATTR_CUDA_API_VERSION
	.align		4
        /*0000*/ 	.byte	0x04, 0x37
        /*0002*/ 	.short	(.L_741 - .L_740)
.L_740:
        /*0004*/ 	.word	0x00000082


	//----- nvinfo : EIATTR_KPARAM_INFO
	.align		4
.L_741:
        /*0008*/ 	.byte	0x04, 0x17
        /*000a*/ 	.short	(.L_743 - .L_742)
.L_742:
        /*000c*/ 	.word	0x00000000
        /*0010*/ 	.short	0x0005
        /*0012*/ 	.short	0x0020
        /*0014*/ 	.byte	0x00, 0xf0, 0x11, 0x00


	//----- nvinfo : EIATTR_KPARAM_INFO
	.align		4
.L_743:
        /*0018*/ 	.byte	0x04, 0x17
        /*001a*/ 	.short	(.L_745 - .L_744)
.L_744:
        /*001c*/ 	.word	0x00000000
        /*0020*/ 	.short	0x0004
        /*0022*/ 	.short	0x001c
        /*0024*/ 	.byte	0x00, 0xf0, 0x11, 0x00


	//----- nvinfo : EIATTR_KPARAM_INFO
	.align		4
.L_745:
        /*0028*/ 	.byte	0x04, 0x17
        /*002a*/ 	.short	(.L_747 - .L_746)
.L_746:
        /*002c*/ 	.word	0x00000000
        /*0030*/ 	.short	0x0003
        /*0032*/ 	.short	0x0018
        /*0034*/ 	.byte	0x00, 0xf0, 0x11, 0x00


	//----- nvinfo : EIATTR_KPARAM_INFO
	.align		4
.L_747:
        /*0038*/ 	.byte	0x04, 0x17
        /*003a*/ 	.short	(.L_749 - .L_748)
.L_748:
        /*003c*/ 	.word	0x00000000
        /*0040*/ 	.short	0x0002
        /*0042*/ 	.short	0x0010
        /*0044*/ 	.byte	0x00, 0xf5, 0x21, 0x00


	//----- nvinfo : EIATTR_KPARAM_INFO
	.align		4
.L_749:
        /*0048*/ 	.byte	0x04, 0x17
        /*004a*/ 	.short	(.L_751 - .L_750)
.L_750:
        /*004c*/ 	.word	0x00000000
        /*0050*/ 	.short	0x0001
        /*0052*/ 	.short	0x0008
        /*0054*/ 	.byte	0x00, 0xf0, 0x11, 0x00


	//----- nvinfo : EIATTR_KPARAM_INFO
	.align		4
.L_751:
        /*0058*/ 	.byte	0x04, 0x17
        /*005a*/ 	.short	(.L_753 - .L_752)
.L_752:
        /*005c*/ 	.word	0x00000000
        /*0060*/ 	.short	0x0000
        /*0062*/ 	.short	0x0000
        /*0064*/ 	.byte	0x00, 0xf5, 0x21, 0x00


	//----- nvinfo : EIATTR_SPARSE_MMA_MASK
	.align		4
.L_753:
        /*0068*/ 	.byte	0x03, 0x50
        /*006a*/ 	.short	0x0000


	//----- nvinfo : EIATTR_MAXREG_COUNT
	.align		4
        /*006c*/ 	.byte	0x03, 0x1b
        /*006e*/ 	.short	0x00ff


	//----- nvinfo : EIATTR_MERCURY_ISA_VERSION
	.align		4
        /*0070*/ 	.byte	0x03, 0x5f
        /*0072*/ 	.short	0x0101


	//----- nvinfo : EIATTR_VRC_CTA_INIT_COUNT
	.align		4
        /*0074*/ 	.byte	0x02, 0x4a
	.zero		1
	.zero		1


	//----- nvinfo : EIATTR_EXIT_INSTR_OFFSETS
	.align		4
        /*0078*/ 	.byte	0x04, 0x1c
        /*007a*/ 	.short	(.L_755 - .L_754)


	//   ....[0]....
.L_754:
        /*007c*/ 	.word	0x000000d0


	//   ....[1]....
        /*0080*/ 	.word	0x000001d0


	//----- nvinfo : EIATTR_CBANK_PARAM_SIZE
	.align		4
.L_755:
        /*0084*/ 	.byte	0x03, 0x19
        /*0086*/ 	.short	0x0024


	//----- nvinfo : EIATTR_PARAM_CBANK
	.align		4
        /*0088*/ 	.byte	0x04, 0x0a
        /*008a*/ 	.short	(.L_757 - .L_756)
	.align		4
.L_756:
        /*008c*/ 	.word	index@(.nv.constant0._Z15nppiCopy_kernelItLi1EEvPKT_iPS0_iii)
        /*0090*/ 	.short	0x0380
        /*0092*/ 	.short	0x0024


	//----- nvinfo : EIATTR_SW_WAR
	.align		4
.L_757:
        /*0094*/ 	.byte	0x04, 0x36
        /*0096*/ 	.short	(.L_759 - .L_758)
.L_758:
        /*0098*/ 	.word	0x00000008
.L_759:


//--------------------- .nv.info._Z15nppiCopy_kernelIhLi4EEvPKT_iPS0_iii --------------------------
	.section	.nv.info._Z15nppiCopy_kernelIhLi4EEvPKT_iPS0_iii,"",@"SHT_CUDA_INFO"
	.sectionflags	@""
	.align	4


	//----- nvinfo : EIATTR_CUDA_API_VERSION
	.align		4
        /*0000*/ 	.byte	0x04, 0x37
        /*0002*/ 	.short	(.L_761 - .L_760)
.L_760:
        /*0004*/ 	.word	0x00000082


	//----- nvinfo : EIATTR_KPARAM_INFO
	.align		4
.L_761:
        /*0008*/ 	.byte	0x04, 0x17
        /*000a*/ 	.short	(.L_763 - .L_762)
.L_762:
        /*000c*/ 	.word	0x00000000
        /*0010*/ 	.short	0x0005
        /*0012*/ 	.short	0x0020
        /*0014*/ 	.byte	0x00, 0xf0, 0x11, 0x00


	//----- nvinfo : EIATTR_KPARAM_INFO
	.align		4
.L_763:
        /*0018*/ 	.byte	0x04, 0x17
        /*001a*/ 	.short	(.L_765 - .L_764)
.L_764:
        /*001c*/ 	.word	0x00000000
        /*0020*/ 	.short	0x0004
        /*0022*/ 	.short	0x001c
        /*0024*/ 	.byte	0x00, 0xf0, 0x11, 0x00


	//----- nvinfo : EIATTR_KPARAM_INFO
	.align		4
.L_765:
        /*0028*/ 	.byte	0x04, 0x17
        /*002a*/ 	.short	(.L_767 - .L_766)
.L_766:
        /*002c*/ 	.word	0x00000000
        /*0030*/ 	.short	0x0003
        /*0032*/ 	.short	0x0018
        /*0034*/ 	.byte	0x00, 0xf0, 0x11, 0x00


	//----- nvinfo : EIATTR_KPARAM_INFO
	.align		4
.L_767:
        /*0038*/ 	.byte	0x04, 0x17
        /*003a*/ 	.short	(.L_769 - .L_768)
.L_768:
        /*003c*/ 	.word	0x00000000
        /*0040*/ 	.short	0x0002
        /*0042*/ 	.short	0x0010
        /*0044*/ 	.byte	0x00, 0xf5, 0x21, 0x00


	//----- nvinfo : EIATTR_KPARAM_INFO
	.align		4
.L_769:
        /*0048*/ 	.byte	0x04, 0x17
        /*004a*/ 	.short	(.L_771 - .L_770)
.L_770:
        /*004c*/ 	.word	0x00000000
        /*0050*/ 	.short	0x0001
        /*0052*/ 	.short	0x0008
        /*0054*/ 	.byte	0x00, 0xf0, 0x11, 0x00


	//----- nvinfo : EIATTR_KPARAM_INFO
	.align		4
.L_771:
        /*0058*/ 	.byte	0x04, 0x17
        /*005a*/ 	.short	(.L_773 - .L_772)
.L_772:
        /*005c*/ 	.word	0x00000000
        /*0060*/ 	.short	0x0000
        /*0062*/ 	.short	0x0000
        /*0064*/ 	.byte	0x00, 0xf5, 0x21, 0x00


	//----- nvinfo : EIATTR_SPARSE_MMA_MASK
	.align		4
.L_773:
        /*0068*/ 	.byte	0x03, 0x50
        /*006a*/ 	.short	0x0000


	//----- nvinfo : EIATTR_MAXREG_COUNT
	.align		4
        /*006c*/ 	.byte	0x03, 0x1b
        /*006e*/ 	.short	0x00ff


	//----- nvinfo : EIATTR_MERCURY_ISA_VERSION
	.align		4
        /*0070*/ 	.byte	0x03, 0x5f
        /*0072*/ 	.short	0x0101


	//----- nvinfo : EIATTR_VRC_CTA_INIT_COUNT
	.align		4
        /*0074*/ 	.byte	0x02, 0x4a
	.zero		1
	.zero		1


	//----- nvinfo : EIATTR_EXIT_INSTR_OFFSETS
	.align		4
        /*0078*/ 	.byte	0x04, 0x1c
        /*007a*/ 	.short	(.L_775 - .L_774)


	//   ....[0]....
.L_774:
        /*007c*/ 	.word	0x000000d0


	//   ....[1]....
        /*0080*/ 	.word	0x00000250


	//----- nvinfo : EIATTR_CBANK_PARAM_SIZE
	.align		4
.L_775:
        /*0084*/ 	.byte	0x03, 0x19
        /*0086*/ 	.short	0x0024


	//----- nvinfo : EIATTR_PARAM_CBANK
	.align		4
        /*0088*/ 	.byte	0x04, 0x0a
        /*008a*/ 	.short	(.L_777 - .L_776)
	.align		4
.L_776:
        /*008c*/ 	.word	index@(.nv.constant0._Z15nppiCopy_kernelIhLi4EEvPKT_iPS0_iii)
        /*0090*/ 	.short	0x0380
        /*0092*/ 	.short	0x0024


	//----- nvinfo : EIATTR_SW_WAR
	.align		4
.L_777:
        /*0094*/ 	.byte	0x04, 0x36
        /*0096*/ 	.short	(.L_779 - .L_778)
.L_778:
        /*0098*/ 	.word	0x00000008
.L_779:


//--------------------- .nv.info._Z15nppiCopy_kernelIhLi3EEvPKT_iPS0_iii --------------------------
	.section	.nv.info._Z15nppiCopy_kernelIhLi3EEvPKT_iPS0_iii,"",@"SHT_CUDA_INFO"
	.sectionflags	@""
	.align	4


	//----- nvinfo : EIATTR_CUDA_API_VERSION
	.align		4
        /*0000*/ 	.byte	0x04, 0x37
        /*0002*/ 	.short	(.L_781 - .L_780)
.L_780:
        /*0004*/ 	.word	0x00000082


	//----- nvinfo : EIATTR_KPARAM_INFO
	.align		4
.L_781:
        /*0008*/ 	.byte	0x04, 0x17
        /*000a*/ 	.short	(.L_783 - .L_782)
.L_782:
        /*000c*/ 	.word	0x00000000
        /*0010*/ 	.short	0x0005
        /*0012*/ 	.short	0x0020
        /*0014*/ 	.byte	0x00, 0xf0, 0x11, 0x00


	//----- nvinfo : EIATTR_KPARAM_INFO
	.align		4
.L_783:
        /*0018*/ 	.byte	0x04, 0x17
        /*001a*/ 	.short	(.L_785 - .L_784)
.L_784:
        /*001c*/ 	.word	0x00000000
        /*0020*/ 	.short	0x0004
        /*0022*/ 	.short	0x001c
        /*0024*/ 	.byte	0x00, 0xf0, 0x11, 0x00


	//----- nvinfo : EIATTR_KPARAM_INFO
	.align		4
.L_785:
        /*0028*/ 	.byte	0x04, 0x17
        /*002a*/ 	.short	(.L_787 - .L_786)
.L_786:
        /*002c*/ 	.word	0x00000000
        /*0030*/ 	.short	0x0003
        /*0032*/ 	.short	0x0018
        /*0034*/ 	.byte	0x00, 0xf0, 0x11, 0x00


	//----- nvinfo : EIATTR_KPARAM_INFO
	.align		4
.L_787:
        /*0038*/ 	.byte	0x04, 0x17
        /*003a*/ 	.short	(.L_789 - .L_788)
.L_788:
        /*003c*/ 	.word	0x00000000
        /*0040*/ 	.short	0x0002
        /*0042*/ 	.short	0x0010
        /*0044*/ 	.byte	0x00, 0xf5, 0x21, 0x00


	//----- nvinfo : EIATTR_KPARAM_INFO
	.align		4
.L_789:
        /*0048*/ 	.byte	0x04, 0x17
        /*004a*/ 	.short	(.L_791 - .L_790)
.L_790:
        /*004c*/ 	.word	0x00000000
        /*0050*/ 	.short	0x0001
        /*0052*/ 	.short	0x0008
        /*0054*/ 	.byte	0x00, 0xf0, 0x11, 0x00


	//----- nvinfo : EIATTR_KPARAM_INFO
	.align		4
.L_791:
        /*0058*/ 	.byte	0x04, 0x17
        /*005a*/ 	.short	(.L_793 - .L_792)
.L_792:
        /*005c*/ 	.word	0x00000000
        /*0060*/ 	.short	0x0000
        /*0062*/ 	.short	0x0000
        /*0064*/ 	.byte	0x00, 0xf5, 0x21, 0x00


	//----- nvinfo : EIATTR_SPARSE_MMA_MASK
	.align		4
.L_793:
        /*0068*/ 	.byte	0x03, 0x50
        /*006a*/ 	.short	0x0000


	//----- nvinfo : EIATTR_MAXREG_COUNT
	.align		4
        /*006c*/ 	.byte	0x03, 0x1b
        /*006e*/ 	.short	0x00ff


	//----- nvinfo : EIATTR_MERCURY_ISA_VERSION
	.align		4
        /*0070*/ 	.byte	0x03, 0x5f
        /*0072*/ 	.short	0x0101


	//----- nvinfo : EIATTR_VRC_CTA_INIT_COUNT
	.align		4
        /*0074*/ 	.byte	0x02, 0x4a
	.zero		1
	.zero		1


	//----- nvinfo : EIATTR_EXIT_INSTR_OFFSETS
	.align		4
        /*0078*/ 	.byte	0x04, 0x1c
        /*007a*/ 	.short	(.L_795 - .L_794)


	//   ....[0]....
.L_794:
        /*007c*/ 	.word	0x000000d0


	//   ....[1]....
        /*0080*/ 	.word	0x00000230


	//----- nvinfo : EIATTR_CBANK_PARAM_SIZE
	.align		4
.L_795:
        /*0084*/ 	.byte	0x03, 0x19
        /*0086*/ 	.short	0x0024


	//----- nvinfo : EIATTR_PARAM_CBANK
	.align		4
        /*0088*/ 	.byte	0x04, 0x0a
        /*008a*/ 	.short	(.L_797 - .L_796)
	.align		4
.L_796:
        /*008c*/ 	.word	index@(.nv.constant0._Z15nppiCopy_kernelIhLi3EEvPKT_iPS0_iii)
        /*0090*/ 	.short	0x0380
        /*0092*/ 	.short	0x0024


	//----- nvinfo : EIATTR_SW_WAR
	.align		4
.L_797:
        /*0094*/ 	.byte	0x04, 0x36
        /*0096*/ 	.short	(.L_799 - .L_798)
.L_798:
        /*0098*/ 	.word	0x00000008
.L_799:


//--------------------- .nv.info._Z15nppiCopy_kernelIhLi1EEvPKT_iPS0_iii --------------------------
	.section	.nv.info._Z15nppiCopy_kernelIhLi1EEvPKT_iPS0_iii,"",@"SHT_CUDA_INFO"
	.sectionflags	@""
	.align	4


	//----- nvinfo : EIATTR_CUDA_API_VERSION
	.align		4
        /*0000*/ 	.byte	0x04, 0x37
        /*0002*/ 	.short	(.L_801 - .L_800)
.L_800:
        /*0004*/ 	.word	0x00000082


	//----- nvinfo : EIATTR_KPARAM_INFO
	.align		4
.L_801:
        /*0008*/ 	.byte	0x04, 0x17
        /*000a*/ 	.short	(.L_803 - .L_802)
.L_802:
        /*000c*/ 	.word	0x00000000
        /*0010*/ 	.short	0x0005
        /*0012*/ 	.short	0x0020
        /*0014*/ 	.byte	0x00, 0xf0, 0x11, 0x00


	//----- nvinfo : EIATTR_KPARAM_INFO
	.align		4
.L_803:
        /*0018*/ 	.byte	0x04, 0x17
        /*001a*/ 	.short	(.L_805 - .L_804)
.L_804:
        /*001c*/ 	.word	0x00000000
        /*0020*/ 	.short	0x0004
        /*0022*/ 	.short	0x001c
        /*0024*/ 	.byte	0x00, 0xf0, 0x11, 0x00


	//----- nvinfo : EIATTR_KPARAM_INFO
	.align		4
.L_805:
        /*0028*/ 	.byte	0x04, 0x17
        /*002a*/ 	.short	(.L_807 - .L_806)
.L_806:
        /*002c*/ 	.word	0x00000000
        /*0030*/ 	.short	0x0003
        /*0032*/ 	.short	0x0018
        /*0034*/ 	.byte	0x00, 0xf0, 0x11, 0x00


	//----- nvinfo : EIATTR_KPARAM_INFO
	.align		4
.L_807:
        /*0038*/ 	.byte	0x04, 0x17
        /*003a*/ 	.short	(.L_809 - .L_808)
.L_808:
        /*003c*/ 	.word	0x00000000
        /*0040*/ 	.short	0x0002
        /*0042*/ 	.short	0x0010
        /*0044*/ 	.byte	0x00, 0xf5, 0x21, 0x00


	//----- nvinfo : EIATTR_KPARAM_INFO
	.align		4
.L_809:
        /*0048*/ 	.byte	0x04, 0x17
        /*004a*/ 	.short	(.L_811 - .L_810)
.L_810:
        /*004c*/ 	.word	0x00000000
        /*0050*/ 	.short	0x0001
        /*0052*/ 	.short	0x0008
        /*0054*/ 	.byte	0x00, 0xf0, 0x11, 0x00


	//----- nvinfo : EIATTR_KPARAM_INFO
	.align		4
.L_811:
        /*0058*/ 	.byte	0x04, 0x17
        /*005a*/ 	.short	(.L_813 - .L_812)
.L_812:
        /*005c*/ 	.word	0x00000000
        /*0060*/ 	.short	0x0000
        /*0062*/ 	.short	0x0000
        /*0064*/ 	.byte	0x00, 0xf5, 0x21, 0x00


	//----- nvinfo : EIATTR_SPARSE_MMA_MASK
	.align		4
.L_813:
        /*0068*/ 	.byte	0x03, 0x50
        /*006a*/ 	.short	0x0000


	//----- nvinfo : EIATTR_MAXREG_COUNT
	.align		4
        /*006c*/ 	.byte	0x03, 0x1b
        /*006e*/ 	.short	0x00ff


	//----- nvinfo : EIATTR_MERCURY_ISA_VERSION
	.align		4
        /*0070*/ 	.byte	0x03, 0x5f
        /*0072*/ 	.short	0x0101


	//----- nvinfo : EIATTR_VRC_CTA_INIT_COUNT
	.align		4
        /*0074*/ 	.byte	0x02, 0x4a
	.zero		1
	.zero		1


	//----- nvinfo : EIATTR_EXIT_INSTR_OFFSETS
	.align		4
        /*0078*/ 	.byte	0x04, 0x1c
        /*007a*/ 	.short	(.L_815 - .L_814)


	//   ....[0]....
.L_814:
        /*007c*/ 	.word	0x000000d0


	//   ....[1]....
        /*0080*/ 	.word	0x000001e0


	//----- nvinfo : EIATTR_CBANK_PARAM_SIZE
	.align		4
.L_815:
        /*0084*/ 	.byte	0x03, 0x19
        /*0086*/ 	.short	0x0024


	//----- nvinfo : EIATTR_PARAM_CBANK
	.align		4
        /*0088*/ 	.byte	0x04, 0x0a
        /*008a*/ 	.short	(.L_817 - .L_816)
	.align		4
.L_816:
        /*008c*/ 	.word	index@(.nv.constant0._Z15nppiCopy_kernelIhLi1EEvPKT_iPS0_iii)
        /*0090*/ 	.short	0x0380
        /*0092*/ 	.short	0x0024


	//----- nvinfo : EIATTR_SW_WAR
	.align		4
.L_817:
        /*0094*/ 	.byte	0x04, 0x36
        /*0096*/ 	.short	(.L_819 - .L_818)
.L_818:
        /*0098*/ 	.word	0x00000008
.L_819:


//--------------------- .nv.info._Z29nppiCopy_32f_P3C3R_vectorizedPKfS0_S0_iPfiii --------------------------
	.section	.nv.info._Z29nppiCopy_32f_P3C3R_vectorizedPKfS0_S0_iPfiii,"",@"SHT_CUDA_INFO"
	.sectionflags	@""
	.align	4


	//----- nvinfo : EIATTR_CUDA_API_VERSION
	.align		4
        /*0000*/ 	.byte	0x04, 0x37
        /*0002*/ 	.short	(.L_821 - .L_820)
.L_820:
        /*0004*/ 	.word	0x00000082


	//----- nvinfo : EIATTR_KPARAM_INFO
	.align		4
.L_821:
        /*0008*/ 	.byte	0x04, 0x17
        /*000a*/ 	.short	(.L_823 - .L_822)
.L_822:
        /*000c*/ 	.word	0x00000000
        /*0010*/ 	.short	0x0007
        /*0012*/ 	.short	0x0030
        /*0014*/ 	.byte	0x00, 0xf0, 0x11, 0x00


	//----- nvinfo : EIATTR_KPARAM_INFO
	.align		4
.L_823:
        /*0018*/ 	.byte	0x04, 0x17
        /*001a*/ 	.short	(.L_825 - .L_824)
.L_824:
        /*001c*/ 	.word	0x00000000
        /*0020*/ 	.short	0x0006
        /*0022*/ 	.short	0x002c
        /*0024*/ 	.byte	0x00, 0xf0, 0x11, 0x00


	//----- nvinfo : EIATTR_KPARAM_INFO
	.align		4
.L_825:
        /*0028*/ 	.byte	0x04, 0x17
        /*002a*/ 	.short	(.L_827 - .L_826)
.L_826:
        /*002c*/ 	.word	0x00000000
        /*0030*/ 	.short	0x0005
        /*0032*/ 	.short	0x0028
        /*0034*/ 	.byte	0x00, 0xf0, 0x11, 0x00


	//----- nvinfo : EIATTR_KPARAM_INFO
	.align		4
.L_827:
        /*0038*/ 	.byte	0x04, 0x17
        /*003a*/ 	.short	(.L_829 - .L_828)
.L_828:
        /*003c*/ 	.word	0x00000000
        /*0040*/ 	.short	0x0004
        /*0042*/ 	.short	0x0020
        /*0044*/ 	.byte	0x00, 0xf5, 0x21, 0x00


	//----- nvinfo : EIATTR_KPARAM_INFO
	.align		4
.L_829:
        /*0048*/ 	.byte	0x04, 0x17
        /*004a*/ 	.short	(.L_831 - .L_830)
.L_830:
        /*004c*/ 	.word	0x00000000
        /*0050*/ 	.short	0x0003
        /*0052*/ 	.short	0x0018
        /*0054*/ 	.byte	0x00, 0xf0, 0x11, 0x00


	//----- nvinfo : EIATTR_KPARAM_INFO
	.align		4
.L_831:
        /*0058*/ 	.byte	0x04, 0x17
        /*005a*/ 	.short	(.L_833 - .L_832)
.L_832:
        /*005c*/ 	.word	0x00000000
        /*0060*/ 	.short	0x0002
        /*0062*/ 	.short	0x0010
        /*0064*/ 	.byte	0x00, 0xf5, 0x21, 0x00


	//----- nvinfo : EIATTR_KPARAM_INFO
	.align		4
.L_833:
        /*0068*/ 	.byte	0x04, 0x17
        /*006a*/ 	.short	(.L_835 - .L_834)
.L_834:
        /*006c*/ 	.word	0x00000000
        /*0070*/ 	.short	0x0001
        /*0072*/ 	.short	0x0008
        /*0074*/ 	.byte	0x00, 0xf5, 0x21, 0x00


	//----- nvinfo : EIATTR_KPARAM_INFO
	.align		4
.L_835:
        /*0078*/ 	.byte	0x04, 0x17
        /*007a*/ 	.short	(.L_837 - .L_836)
.L_836:
        /*007c*/ 	.word	0x00000000
        /*0080*/ 	.short	0x0000
        /*0082*/ 	.short	0x0000
        /*0084*/ 	.byte	0x00, 0xf5, 0x21, 0x00


	//----- nvinfo : EIATTR_SPARSE_MMA_MASK
	.align		4
.L_837:
        /*0088*/ 	.byte	0x03, 0x50
        /*008a*/ 	.short	0x0000


	//----- nvinfo : EIATTR_MAXREG_COUNT
	.align		4
        /*008c*/ 	.byte	0x03, 0x1b
        /*008e*/ 	.short	0x00ff


	//----- nvinfo : EIATTR_MERCURY_ISA_VERSION
	.align		4
        /*0090*/ 	.byte	0x03, 0x5f
        /*0092*/ 	.short	0x0101


	//----- nvinfo : EIATTR_VRC_CTA_INIT_COUNT
	.align		4
        /*0094*/ 	.byte	0x02, 0x4a
	.zero		1
	.zero		1


	//----- nvinfo : EIATTR_EXIT_INSTR_OFFSETS
	.align		4
        /*0098*/ 	.byte	0x04, 0x1c
        /*009a*/ 	.short	(.L_839 - .L_838)


	//   ....[0]....
.L_838:
        /*009c*/ 	.word	0x000000b0


	//   ....[1]....
        /*00a0*/ 	.word	0x00000210


	//   ....[2]....
        /*00a4*/ 	.word	0x00000350


	//   ....[3]....
        /*00a8*/ 	.word	0x000004a0


	//----- nvinfo : EIATTR_CRS_STACK_SIZE
	.align		4
.L_839:
        /*00ac*/ 	.byte	0x04, 0x1e
        /*00ae*/ 	.short	(.L_841 - .L_840)
.L_840:
        /*00b0*/ 	.word	0x00000000


	//----- nvinfo : EIATTR_CBANK_PARAM_SIZE
	.align		4
.L_841:
        /*00b4*/ 	.byte	0x03, 0x19
        /*00b6*/ 	.short	0x0034


	//----- nvinfo : EIATTR_PARAM_CBANK
	.align		4
        /*00b8*/ 	.byte	0x04, 0x0a
        /*00ba*/ 	.short	(.L_843 - .L_842)
	.align		4
.L_842:
        /*00bc*/ 	.word	index@(.nv.constant0._Z29nppiCopy_32f_P3C3R_vectorizedPKfS0_S0_iPfiii)
        /*00c0*/ 	.short	0x0380
        /*00c2*/ 	.short	0x0034


	//----- nvinfo : EIATTR_SW_WAR
	.align		4
.L_843:
        /*00c4*/ 	.byte	0x04, 0x36
        /*00c6*/ 	.short	(.L_845 - .L_844)
.L_844:
        /*00c8*/ 	.word	0x00000008
.L_845:


//--------------------- .nv.info._Z29nppiCopy_32f_C3P3R_vectorizedPKfiPfS1_S1_iii --------------------------
	.section	.nv.info._Z29nppiCopy_32f_C3P3R_vectorizedPKfiPfS1_S1_iii,"",@"SHT_CUDA_INFO"
	.sectionflags	@""
	.align	4


	//----- nvinfo : EIATTR_CUDA_API_VERSION
	.align		4
        /*0000*/ 	.byte	0x04, 0x37
        /*0002*/ 	.short	(.L_847 - .L_846)
.L_846:
        /*0004*/ 	.word	0x00000082


	//----- nvinfo : EIATTR_KPARAM_INFO
	.align		4
.L_847:
        /*0008*/ 	.byte	0x04, 0x17
        /*000a*/ 	.short	(.L_849 - .L_848)
.L_848:
        /*000c*/ 	.word	0x00000000
        /*0010*/ 	.short	0x0007
        /*0012*/ 	.short	0x0030
        /*0014*/ 	.byte	0x00, 0xf0, 0x11, 0x00


	//----- nvinfo : EIATTR_KPARAM_INFO
	.align		4
.L_849:
        /*0018*/ 	.byte	0x04, 0x17
        /*001a*/ 	.short	(.L_851 - .L_850)
.L_850:
        /*001c*/ 	.word	0x00000000
        /*0020*/ 	.short	0x0006
        /*0022*/ 	.short	0x002c
        /*0024*/ 	.byte	0x00, 0xf0, 0x11, 0x00


	//----- nvinfo : EIATTR_KPARAM_INFO
	.align		4
.L_851:
        /*0028*/ 	.byte	0x04, 0x17
        /*002a*/ 	.short	(.L_853 - .L_852)
.L_852:
        /*002c*/ 	.word	0x00000000
        /*0030*/ 	.short	0x0005
        /*0032*/ 	.short	0x0028
        /*0034*/ 	.byte	0x00, 0xf0, 0x11, 0x00


	//----- nvinfo : EIATTR_KPARAM_INFO
	.align		4
.L_853:
        /*0038*/ 	.byte	0x04, 0x17
        /*003a*/ 	.short	(.L_855 - .L_854)
.L_854:
        /*003c*/ 	.word	0x00000000
        /*0040*/ 	.short	0x0004
        /*0042*/ 	.short	0x0020
        /*0044*/ 	.byte	0x00, 0xf5, 0x21, 0x00


	//----- nvinfo : EIATTR_KPARAM_INFO
	.align		4
.L_855:
        /*0048*/ 	.byte	0x04, 0x17
        /*004a*/ 	.short	(.L_857 - .L_856)
.L_856:
        /*004c*/ 	.word	0x00000000
        /*0050*/ 	.short	0x0003
        /*0052*/ 	.short	0x0018
        /*0054*/ 	.byte	0x00, 0xf5, 0x21, 0x00


	//----- nvinfo : EIATTR_KPARAM_INFO
	.align		4
.L_857:
        /*0058*/ 	.byte	0x04, 0x17
        /*005a*/ 	.short	(.L_859 - .L_858)
.L_858:
        /*005c*/ 	.word	0x00000000
        /*0060*/ 	.short	0x0002
        /*0062*/ 	.short	0x0010
        /*0064*/ 	.byte	0x00, 0xf5, 0x21, 0x00


	//----- nvinfo : EIATTR_KPARAM_INFO
	.align		4
.L_859:
        /*0068*/ 	.byte	0x04, 0x17
        /*006a*/ 	.short	(.L_861 - .L_860)
.L_860:
        /*006c*/ 	.word	0x00000000
        /*0070*/ 	.short	0x0001
        /*0072*/ 	.short	0x0008
        /*0074*/ 	.byte	0x00, 0xf0, 0x11, 0x00


	//----- nvinfo : EIATTR_KPARAM_INFO
	.align		4
.L_861:
        /*0078*/ 	.byte	0x04, 0x17
        /*007a*/ 	.short	(.L_863 - .L_862)
.L_862:
        /*007c*/ 	.word	0x00000000
        /*0080*/ 	.short	0x0000
        /*0082*/ 	.short	0x0000
        /*0084*/ 	.byte	0x00, 0xf5, 0x21, 0x00


	//----- nvinfo : EIATTR_SPARSE_MMA_MASK
	.align		4
.L_863:
        /*0088*/ 	.byte	0x03, 0x50
        /*008a*/ 	.short	0x0000


	//----- nvinfo : EIATTR_MAXREG_COUNT
	.align		4
        /*008c*/ 	.byte	0x03, 0x1b
        /*008e*/ 	.short	0x00ff


	//----- nvinfo : EIATTR_MERCURY_ISA_VERSION
	.align		4
        /*0090*/ 	.byte	0x03, 0x5f
        /*0092*/ 	.short	0x0101


	//----- nvinfo : EIATTR_VRC_CTA_INIT_COUNT
	.align		4
        /*0094*/ 	.byte	0x02, 0x4a
	.zero		1
	.zero		1


	//----- nvinfo : EIATTR_EXIT_INSTR_OFFSETS
	.align		4
        /*0098*/ 	.byte	0x04, 0x1c
        /*009a*/ 	.short	(.L_865 - .L_864)


	//   ....[0]....
.L_864:
        /*009c*/ 	.word	0x000000b0


	//   ....[1]....
        /*00a0*/ 	.word	0x00000210


	//   ....[2]....
        /*00a4*/ 	.word	0x00000350


	//   ....[3]....
        /*00a8*/ 	.word	0x000004a0


	//----- nvinfo : EIATTR_CRS_STACK_SIZE
	.align		4
.L_865:
        /*00ac*/ 	.byte	0x04, 0x1e
        /*00ae*/ 	.short	(.L_867 - .L_866)
.L_866:
        /*00b0*/ 	.word	0x00000000


	//----- nvinfo : EIATTR_CBANK_PARAM_SIZE
	.align		4
.L_867:
        /*00b4*/ 	.byte	0x03, 0x19
        /*00b6*/ 	.short	0x0034


	//----- nvinfo : EIATTR_PARAM_CBANK
	.align		4
        /*00b8*/ 	.byte	0x04, 0x0a
        /*00ba*/ 	.short	(.L_869 - .L_868)
	.align		4
.L_868:
        /*00bc*/ 	.word	index@(.nv.constant0._Z29nppiCopy_32f_C3P3R_vectorizedPKfiPfS1_S1_iii)
        /*00c0*/ 	.short	0x0380
        /*00c2*/ 	.short	0x0034


	//----- nvinfo : EIATTR_SW_WAR
	.align		4
.L_869:
        /*00c4*/ 	.byte	0x04, 0x36
        /*00c6*/ 	.short	(.L_871 - .L_870)
.L_870:
        /*00c8*/ 	.word	0x00000008
.L_871:


//--------------------- .nv.info._Z33nppiCopy_8u_C4R_vectorized_kernelPKhiPhiii --------------------------
	.section	.nv.info._Z33nppiCopy_8u_C4R_vectorized_kernelPKhiPhiii,"",@"SHT_CUDA_INFO"
	.sectionflags	@""
	.align	4


	//----- nvinfo : EIATTR_CUDA_API_VERSION
	.align		4
        /*0000*/ 	.byte	0x04, 0x37
        /*0002*/ 	.short	(.L_873 - .L_872)
.L_872:
        /*0004*/ 	.word	0x00000082


	//----- nvinfo : EIATTR_KPARAM_INFO
	.align		4
.L_873:
        /*0008*/ 	.byte	0x04, 0x17
        /*000a*/ 	.short	(.L_875 - .L_874)
.L_874:
        /*000c*/ 	.word	0x00000000
        /*0010*/ 	.short	0x0005
        /*0012*/ 	.short	0x0020
        /*0014*/ 	.byte	0x00, 0xf0, 0x11, 0x00


	//----- nvinfo : EIATTR_KPARAM_INFO
	.align		4
.L_875:
        /*0018*/ 	.byte	0x04, 0x17
        /*001a*/ 	.short	(.L_877 - .L_876)
.L_876:
        /*001c*/ 	.word	0x00000000
        /*0020*/ 	.short	0x0004
        /*0022*/ 	.short	0x001c
        /*0024*/ 	.byte	0x00, 0xf0, 0x11, 0x00


	//----- nvinfo : EIATTR_KPARAM_INFO
	.align		4
.L_877:
        /*0028*/ 	.byte	0x04, 0x17
        /*002a*/ 	.short	(.L_879 - .L_878)
.L_878:
        /*002c*/ 	.word	0x00000000
        /*0030*/ 	.short	0x0003
        /*0032*/ 	.short	0x0018
        /*0034*/ 	.byte	0x00, 0xf0, 0x11, 0x00


	//----- nvinfo : EIATTR_KPARAM_INFO
	.align		4
.L_879:
        /*0038*/ 	.byte	0x04, 0x17
        /*003a*/ 	.short	(.L_881 - .L_880)
.L_880:
        /*003c*/ 	.word	0x00000000
        /*0040*/ 	.short	0x0002
        /*0042*/ 	.short	0x0010
        /*0044*/ 	.byte	0x00, 0xf5, 0x21, 0x00


	//----- nvinfo : EIATTR_KPARAM_INFO
	.align		4
.L_881:
        /*0048*/ 	.byte	0x04, 0x17
        /*004a*/ 	.short	(.L_883 - .L_882)
.L_882:
        /*004c*/ 	.word	0x00000000
        /*0050*/ 	.short	0x0001
        /*0052*/ 	.short	0x0008
        /*0054*/ 	.byte	0x00, 0xf0, 0x11, 0x00


	//----- nvinfo : EIATTR_KPARAM_INFO
	.align		4
.L_883:
        /*0058*/ 	.byte	0x04, 0x17
        /*005a*/ 	.short	(.L_885 - .L_884)
.L_884:
        /*005c*/ 	.word	0x00000000
        /*0060*/ 	.short	0x0000
        /*0062*/ 	.short	0x0000
        /*0064*/ 	.byte	0x00, 0xf5, 0x21, 0x00


	//----- nvinfo : EIATTR_SPARSE_MMA_MASK
	.align		4
.L_885:
        /*0068*/ 	.byte	0x03, 0x50
        /*006a*/ 	.short	0x0000


	//----- nvinfo : EIATTR_MAXREG_COUNT
	.align		4
        /*006c*/ 	.byte	0x03, 0x1b
        /*006e*/ 	.short	0x00ff


	//----- nvinfo : EIATTR_MERCURY_ISA_VERSION
	.align		4
        /*0070*/ 	.byte	0x03, 0x5f
        /*0072*/ 	.short	0x0101


	//----- nvinfo : EIATTR_VRC_CTA_INIT_COUNT
	.align		4
        /*0074*/ 	.byte	0x02, 0x4a
	.zero		1
	.zero		1


	//----- nvinfo : EIATTR_EXIT_INSTR_OFFSETS
	.align		4
        /*0078*/ 	.byte	0x04, 0x1c
        /*007a*/ 	.short	(.L_887 - .L_886)


	//   ....[0]....
.L_886:
        /*007c*/ 	.word	0x000000d0


	//   ....[1]....
        /*0080*/ 	.word	0x000001d0


	//----- nvinfo : EIATTR_CBANK_PARAM_SIZE
	.align		4
.L_887:
        /*0084*/ 	.byte	0x03, 0x19
        /*0086*/ 	.short	0x0024


	//----- nvinfo : EIATTR_PARAM_CBANK
	.align		4
        /*0088*/ 	.byte	0x04, 0x0a
        /*008a*/ 	.short	(.L_889 - .L_888)
	.align		4
.L_888:
        /*008c*/ 	.word	index@(.nv.constant0._Z33nppiCopy_8u_C4R_vectorized_kernelPKhiPhiii)
        /*0090*/ 	.short	0x0380
        /*0092*/ 	.short	0x0024


	//----- nvinfo : EIATTR_SW_WAR
	.align		4
.L_889:
        /*0094*/ 	.byte	0x04, 0x36
        /*0096*/ 	.short	(.L_891 - .L_890)
.L_890:
        /*0098*/ 	.word	0x00000008
.L_891:


//--------------------- .nv.callgraph             --------------------------
	.section	.nv.callgraph,"",@"SHT_CUDA_CALLGRAPH"
	.align	4
	.sectionentsize	8
	.align		4
        /*0000*/ 	.word	0x00000000
	.align		4
        /*0004*/ 	.word	0xffffffff
	.align		4
        /*0008*/ 	.word	0x00000000
	.align		4
        /*000c*/ 	.word	0xfffffffe
	.align		4
        /*0010*/ 	.word	0x00000000
	.align		4
        /*0014*/ 	.word	0xfffffffd
	.align		4
        /*0018*/ 	.word	0x00000000
	.align		4
        /*001c*/ 	.word	0xfffffffc


//--------------------- .text._Z21nppiCopy_PxCxR_kernelIfLi4EEvPKPT_iS1_iii --------------------------
	.section	.text._Z21nppiCopy_PxCxR_kernelIfLi4EEvPKPT_iS1_iii,"ax",@progbits
	.align	128
        .global         _Z21nppiCopy_PxCxR_kernelIfLi4EEvPKPT_iS1_iii
        .type           _Z21nppiCopy_PxCxR_kernelIfLi4EEvPKPT_iS1_iii,@function
        .size           _Z21nppiCopy_PxCxR_kernelIfLi4EEvPKPT_iS1_iii,(.L_x_52 - _Z21nppiCopy_PxCxR_kernelIfLi4EEvPKPT_iS1_iii)
        .other          _Z21nppiCopy_PxCxR_kernelIfLi4EEvPKPT_iS1_iii,@"STO_CUDA_ENTRY STV_DEFAULT"
_Z21nppiCopy_PxCxR_kernelIfLi4EEvPKPT_iS1_iii:
.text._Z21nppiCopy_PxCxR_kernelIfLi4EEvPKPT_iS1_iii:
[----:B------:R-:W-:Y:S01]  /*0000*/  LDC R1, c[0x0][0x37c] ;  /* 0x0000df00ff017b82 */ /* 0x000fe20000000800 */
[----:B------:R-:W0:Y:S07]  /*0010*/  S2R R5, SR_TID.Y ;  /* 0x0000000000057919 */ /* 0x000e2e0000002200 */
[----:B------:R-:W1:Y:S01]  /*0020*/  LDC R0, c[0x0][0x360] ;  /* 0x0000d800ff007b82 */ /* 0x000e620000000800 */
[----:B------:R-:W2:Y:S01]  /*0030*/  LDCU UR6, c[0x0][0x3a0] ;  /* 0x00007400ff0677ac */ /* 0x000ea20008000800 */
[----:B------:R-:W1:Y:S01]  /*0040*/  S2R R3, SR_TID.X ;  /* 0x0000000000037919 */ /* 0x000e620000002100 */
[----:B------:R-:W3:Y:S05]  /*0050*/  LDCU UR7, c[0x0][0x39c] ;  /* 0x00007380ff0777ac */ /* 0x000eea0008000800 */
[----:B------:R-:W0:Y:S08]  /*0060*/  S2UR UR5, SR_CTAID.Y ;  /* 0x00000000000579c3 */ /* 0x000e300000002600 */
[----:B------:R-:W0:Y:S08]  /*0070*/  LDC R10, c[0x0][0x364] ;  /* 0x0000d900ff0a7b82 */ /* 0x000e300000000800 */
[----:B------:R-:W1:Y:S01]  /*0080*/  S2UR UR4, SR_CTAID.X ;  /* 0x00000000000479c3 */ /* 0x000e620000002500 */
[----:B0-----:R-:W-:-:S05]  /*0090*/  IMAD R10, R10, UR5, R5 ;  /* 0x000000050a0a7c24 */ /* 0x001fca000f8e0205 */
[----:B--2---:R-:W-:Y:S01]  /*00a0*/  ISETP.GE.AND P0, PT, R10, UR6, PT ;  /* 0x000000060a007c0c */ /* 0x004fe2000bf06270 */
[----:B-1----:R-:W-:-:S05]  /*00b0*/  IMAD R0, R0, UR4, R3 ;  /* 0x0000000400007c24 */ /* 0x002fca000f8e0203 */
[----:B---3--:R-:W-:-:S13]  /*00c0*/  ISETP.GE.OR P0, PT, R0, UR7, P0 ;  /* 0x0000000700007c0c */ /* 0x008fda0008706670 */
[----:B------:R-:W-:Y:S05]  /*00d0*/  @P0 EXIT ;  /* 0x000000000000094d */ /* 0x000fea0003800000 */
[----:B------:R-:W0:Y:S01]  /*00e0*/  LDC.64 R2, c[0x0][0x380] ;  /* 0x0000e000ff027b82 */ /* 0x000e220000000a00 */
[----:B------:R-:W0:Y:S01]  /*00f0*/  LDCU.64 UR4, c[0x0][0x358] ;  /* 0x00006b00ff0477ac */ /* 0x000e220008000a00 */
[----:B------:R-:W1:Y:S01]  /*0100*/  LDCU UR6, c[0x0][0x388] ;  /* 0x00007100ff0677ac */ /* 0x000e620008000800 */
[----:B------:R-:W2:Y:S01]  /*0110*/  LDCU.64 UR8, c[0x0][0x390] ;  /* 0x00007200ff0877ac */ /* 0x000ea20008000a00 */
[----:B0-----:R-:W3:Y:S01]  /*0120*/  LDG.E.64 R6, desc[UR4][R2.64] ;  /* 0x0000000402067981 */ /* 0x001ee2000c1e1b00 */
[----:B-1----:R-:W-:Y:S01]  /*0130*/  IMAD R5, R10, UR6, RZ ;  /* 0x000000060a057c24 */ /* 0x002fe2000f8e02ff */
[----:B------:R-:W0:Y:S04]  /*0140*/  LDCU UR6, c[0x0][0x398] ;  /* 0x00007300ff0677ac */ /* 0x000e280008000800 */
[----:B------:R-:W-:-:S02]  /*0150*/  SHF.R.S32.HI R4, RZ, 0x1f, R5 ;  /* 0x0000001fff047819 */ /* 0x000fc40000011405 */
[----:B---3--:R-:W-:-:S04]  /*0160*/  IADD3 R8, P0, PT, R5, R6, RZ ;  /* 0x0000000605087210 */ /* 0x008fc80007f1e0ff */
[----:B------:R-:W-:-:S03]  /*0170*/  IADD3.X R9, PT, PT, R7, R4, RZ, P0, !PT ;  /* 0x0000000407097210 */ /* 0x000fc600007fe4ff */
[----:B------:R-:W-:-:S05]  /*0180*/  IMAD.WIDE R8, R0, 0x4, R8 ;  /* 0x0000000400087825 */ /* 0x000fca00078e0208 */
[----:B------:R-:W3:Y:S01]  /*0190*/  LDG.E R13, desc[UR4][R8.64] ;  /* 0x00000004080d7981 */ /* 0x000ee2000c1e1900 */
[----:B0-----:R-:W-:Y:S01]  /*01a0*/  IMAD R10, R10, UR6, RZ ;  /* 0x000000060a0a7c24 */ /* 0x001fe2000f8e02ff */
[----:B------:R-:W-:-:S04]  /*01b0*/  SHF.L.U32 R11, R0, 0x2, RZ ;  /* 0x00000002000b7819 */ /* 0x000fc800000006ff */
[----:B--2---:R-:W-:-:S04]  /*01c0*/  IADD3 R6, P0, PT, R10, UR8, RZ ;  /* 0x000000080a067c10 */ /* 0x004fc8000ff1e0ff */
[----:B------:R-:W-:-:S03]  /*01d0*/  LEA.HI.X.SX32 R7, R10, UR9, 0x1, P0 ;  /* 0x000000090a077c11 */ /* 0x000fc600080f0eff */
[----:B------:R-:W-:-:S05]  /*01e0*/  IMAD.WIDE R6, R11, 0x4, R6 ;  /* 0x000000040b067825 */ /* 0x000fca00078e0206 */
[----:B---3--:R0:W-:Y:S04]  /*01f0*/  STG.E desc[UR4][R6.64], R13 ;  /* 0x0000000d06007986 */ /* 0x0081e8000c101904 */
[----:B------:R-:W2:Y:S02]  /*0200*/  LDG.E.64 R10, desc[UR4][R2.64+0x8] ;  /* 0x00000804020a7981 */ /* 0x000ea4000c1e1b00 */
[----:B--2---:R-:W-:-:S05]  /*0210*/  IADD3 R10, P0, PT, R5, R10, RZ ;  /* 0x0000000a050a7210 */ /* 0x004fca0007f1e0ff */
[----:B------:R-:W-:Y:S02]  /*0220*/  IMAD.X R11, R11, 0x1, R4, P0 ;  /* 0x000000010b0b7824 */ /* 0x000fe400000e0604 */
[----:B------:R-:W-:-:S06]  /*0230*/  IMAD.WIDE R8, R0, 0x4, R10 ;  /* 0x0000000400087825 */ /* 0x000fcc00078e020a */
[----:B------:R-:W2:Y:S04]  /*0240*/  LDG.E R9, desc[UR4][R8.64] ;  /* 0x0000000408097981 */ /* 0x000ea8000c1e1900 */
[----:B--2---:R-:W-:Y:S04]  /*0250*/  STG.E desc[UR4][R6.64+0x4], R9 ;  /* 0x0000040906007986 */ /* 0x004fe8000c101904 */
[----:B------:R-:W2:Y:S02]  /*0260*/  LDG.E.64 R10, desc[UR4][R2.64+0x10] ;  /* 0x00001004020a7981 */ /* 0x000ea4000c1e1b00 */
[----:B--2---:R-:W-:-:S04]  /*0270*/  IADD3 R10, P0, PT, R5, R10, RZ ;  /* 0x0000000a050a7210 */ /* 0x004fc80007f1e0ff */
[----:B------:R-:W-:-:S03]  /*0280*/  IADD3.X R11, PT, PT, R11, R4, RZ, P0, !PT ;  /* 0x000000040b0b7210 */ /* 0x000fc600007fe4ff */
[----:B------:R-:W-:-:S06]  /*0290*/  IMAD.WIDE R10, R0, 0x4, R10 ;  /* 0x00000004000a7825 */ /* 0x000fcc00078e020a */
[----:B------:R-:W2:Y:S04]  /*02a0*/  LDG.E R11, desc[UR4][R10.64] ;  /* 0x000000040a0b7981 */ /* 0x000ea8000c1e1900 */
[----:B--2---:R-:W-:Y:S04]  /*02b0*/  STG.E desc[UR4][R6.64+0x8], R11 ;  /* 0x0000080b06007986 */ /* 0x004fe8000c101904 */
[----:B0-----:R-:W2:Y:S02]  /*02c0*/  LDG.E.64 R12, desc[UR4][R2.64+0x18] ;  /* 0x00001804020c7981 */ /* 0x001ea4000c1e1b00 */
[----:B--2---:R-:W-:-:S05]  /*02d0*/  IADD3 R12, P0, PT, R5, R12, RZ ;  /* 0x0000000c050c7210 */ /* 0x004fca0007f1e0ff */
[----:B------:R-:W-:Y:S02]  /*02e0*/  IMAD.X R13, R13, 0x1, R4, P0 ;  /* 0x000000010d0d7824 */ /* 0x000fe400000e0604 */
[----:B------:R-:W-:-:S06]  /*02f0*/  IMAD.WIDE R4, R0, 0x4, R12 ;  /* 0x0000000400047825 */ /* 0x000fcc00078e020c */
[----:B------:R-:W2:Y:S04]  /*0300*/  LDG.E R5, desc[UR4][R4.64] ;  /* 0x0000000404057981 */ /* 0x000ea8000c1e1900 */
[----:B--2---:R-:W-:Y:S01]  /*0310*/  STG.E desc[UR4][R6.64+0xc], R5 ;  /* 0x00000c0506007986 */ /* 0x004fe2000c101904 */
[----:B------:R-:W-:Y:S05]  /*0320*/  EXIT ;  /* 0x000000000000794d */ /* 0x000fea0003800000 */
.L_x_0:
[----:B------:R-:W-:-:S00]  /*0330*/  BRA `(.L_x_0) ;  /* 0xfffffffc00fc7947 */ /* 0x000fc0000383ffff */
[----:B------:R-:W-:-:S00]  /*0340*/  NOP ;  /* 0x0000000000007918 */ /* 0x000fc00000000000 */
        /* <DEDUP_REMOVED lines=11> */
.L_x_52:


//--------------------- .text._Z21nppiCopy_PxCxR_kernelItLi4EEvPKPT_iS1_iii --------------------------
	.section	.text._Z21nppiCopy_PxCxR_kernelItLi4EEvPKPT_iS1_iii,"ax",@progbits
	.align	128
        .global         _Z21nppiCopy_PxCxR_kernelItLi4EEvPKPT_iS1_iii
        .type           _Z21nppiCopy_PxCxR_kernelItLi4EEvPKPT_iS1_iii,@function
        .size           _Z21nppiCopy_PxCxR_kernelItLi4EEvPKPT_iS1_iii,(.L_x_53 - _Z21nppiCopy_PxCxR_kernelItLi4EEvPKPT_iS1_iii)
        .other          _Z21nppiCopy_PxCxR_kernelItLi4EEvPKPT_iS1_iii,@"STO_CUDA_ENTRY STV_DEFAULT"
_Z21nppiCopy_PxCxR_kernelItLi4EEvPKPT_iS1_iii:
.text._Z21nppiCopy_PxCxR_kernelItLi4EEvPKPT_iS1_iii:
        /* <DEDUP_REMOVED lines=25> */
[----:B------:R-:W3:Y:S01]  /*0190*/  LDG.E.U16 R13, desc[UR4][R8.64] ;  /* 0x00000004080d7981 */ /* 0x000ee2000c1e1500 */
[----:B0-----:R-:W-:Y:S01]  /*01a0*/  IMAD R10, R10, UR6, RZ ;  /* 0x000000060a0a7c24 */ /* 0x001fe2000f8e02ff */
[----:B------:R-:W-:-:S04]  /*01b0*/  SHF.L.U32 R11, R0, 0x2, RZ ;  /* 0x00000002000b7819 */ /* 0x000fc800000006ff */
[----:B--2---:R-:W-:-:S04]  /*01c0*/  IADD3 R6, P0, PT, R10, UR8, RZ ;  /* 0x000000080a067c10 */ /* 0x004fc8000ff1e0ff */
[----:B------:R-:W-:-:S03]  /*01d0*/  LEA.HI.X.SX32 R7, R10, UR9, 0x1, P0 ;  /* 0x000000090a077c11 */ /* 0x000fc600080f0eff */
[----:B------:R-:W-:-:S05]  /*01e0*/  IMAD.WIDE R6, R11, 0x2, R6 ;  /* 0x000000020b067825 */ /* 0x000fca00078e0206 */
[----:B---3--:R0:W-:Y:S04]  /*01f0*/  STG.E.U16 desc[UR4][R6.64], R13 ;  /* 0x0000000d06007986 */ /* 0x0081e8000c101504 */
[----:B------:R-:W2:Y:S02]  /*0200*/  LDG.E.64 R10, desc[UR4][R2.64+0x8] ;  /* 0x00000804020a7981 */ /* 0x000ea4000c1e1b00 */
[----:B--2---:R-:W-:-:S05]  /*0210*/  IADD3 R10, P0, PT, R5, R10, RZ ;  /* 0x0000000a050a7210 */ /* 0x004fca0007f1e0ff */
[----:B------:R-:W-:Y:S02]  /*0220*/  IMAD.X R11, R11, 0x1, R4, P0 ;  /* 0x000000010b0b7824 */ /* 0x000fe400000e0604 */
[----:B------:R-:W-:-:S06]  /*0230*/  IMAD.WIDE R8, R0, 0x2, R10 ;  /* 0x0000000200087825 */ /* 0x000fcc00078e020a */
[----:B------:R-:W2:Y:S04]  /*0240*/  LDG.E.U16 R9, desc[UR4][R8.64] ;  /* 0x0000000408097981 */ /* 0x000ea8000c1e1500 */
[----:B--2---:R-:W-:Y:S04]  /*0250*/  STG.E.U16 desc[UR4][R6.64+0x2], R9 ;  /* 0x0000020906007986 */ /* 0x004fe8000c101504 */
[----:B------:R-:W2:Y:S02]  /*0260*/  LDG.E.64 R10, desc[UR4][R2.64+0x10] ;  /* 0x00001004020a7981 */ /* 0x000ea4000c1e1b00 */
[----:B--2---:R-:W-:-:S04]  /*0270*/  IADD3 R10, P0, PT, R5, R10, RZ ;  /* 0x0000000a050a7210 */ /* 0x004fc80007f1e0ff */
[----:B------:R-:W-:-:S03]  /*0280*/  IADD3.X R11, PT, PT, R11, R4, RZ, P0, !PT ;  /* 0x000000040b0b7210 */ /* 0x000fc600007fe4ff */
[----:B------:R-:W-:-:S06]  /*0290*/  IMAD.WIDE R10, R0, 0x2, R10 ;  /* 0x00000002000a7825 */ /* 0x000fcc00078e020a */
[----:B------:R-:W2:Y:S04]  /*02a0*/  LDG.E.U16 R11, desc[UR4][R10.64] ;  /* 0x000000040a0b7981 */ /* 0x000ea8000c1e1500 */
[----:B--2---:R-:W-:Y:S04]  /*02b0*/  STG.E.U16 desc[UR4][R6.64+0x4], R11 ;  /* 0x0000040b06007986 */ /* 0x004fe8000c101504 */
[----:B0-----:R-:W2:Y:S02]  /*02c0*/  LDG.E.64 R12, desc[UR4][R2.64+0x18] ;  /* 0x00001804020c7981 */ /* 0x001ea4000c1e1b00 */
[----:B--2---:R-:W-:-:S05]  /*02d0*/  IADD3 R12, P0, PT, R5, R12, RZ ;  /* 0x0000000c050c7210 */ /* 0x004fca0007f1e0ff */
[----:B------:R-:W-:Y:S02]  /*02e0*/  IMAD.X R13, R13, 0x1, R4, P0 ;  /* 0x000000010d0d7824 */ /* 0x000fe400000e0604 */
[----:B------:R-:W-:-:S06]  /*02f0*/  IMAD.WIDE R4, R0, 0x2, R12 ;  /* 0x0000000200047825 */ /* 0x000fcc00078e020c */
[----:B------:R-:W2:Y:S04]  /*0300*/  LDG.E.U16 R5, desc[UR4][R4.64] ;  /* 0x0000000404057981 */ /* 0x000ea8000c1e1500 */
[----:B--2---:R-:W-:Y:S01]  /*0310*/  STG.E.U16 desc[UR4][R6.64+0x6], R5 ;  /* 0x0000060506007986 */ /* 0x004fe2000c101504 */
[----:B------:R-:W-:Y:S05]  /*0320*/  EXIT ;  /* 0x000000000000794d */ /* 0x000fea0003800000 */
.L_x_1:
        /* <DEDUP_REMOVED lines=13> */
.L_x_53:


//--------------------- .text._Z21nppiCopy_PxCxR_kernelIhLi4EEvPKPT_iS1_iii --------------------------
	.section	.text._Z21nppiCopy_PxCxR_kernelIhLi4EEvPKPT_iS1_iii,"ax",@progbits
	.align	128
        .global         _Z21nppiCopy_PxCxR_kernelIhLi4EEvPKPT_iS1_iii
        .type           _Z21nppiCopy_PxCxR_kernelIhLi4EEvPKPT_iS1_iii,@function
        .size           _Z21nppiCopy_PxCxR_kernelIhLi4EEvPKPT_iS1_iii,(.L_x_54 - _Z21nppiCopy_PxCxR_kernelIhLi4EEvPKPT_iS1_iii)
        .other          _Z21nppiCopy_PxCxR_kernelIhLi4EEvPKPT_iS1_iii,@"STO_CUDA_ENTRY STV_DEFAULT"
_Z21nppiCopy_PxCxR_kernelIhLi4EEvPKPT_iS1_iii:
.text._Z21nppiCopy_PxCxR_kernelIhLi4EEvPKPT_iS1_iii:
        /* <DEDUP_REMOVED lines=17> */
[----:B------:R-:W-:Y:S01]  /*0110*/  SHF.R.S32.HI R9, RZ, 0x1f, R7 ;  /* 0x0000001fff097819 */ /* 0x000fe20000011407 */
[----:B------:R-:W2:Y:S01]  /*0120*/  LDCU.64 UR8, c[0x0][0x390] ;  /* 0x00007200ff0877ac */ /* 0x000ea20008000a00 */
[----:B0-----:R-:W3:Y:S01]  /*0130*/  LDG.E.64 R4, desc[UR4][R2.64] ;  /* 0x0000000402047981 */ /* 0x001ee2000c1e1b00 */
[----:B-1----:R-:W-:Y:S01]  /*0140*/  IMAD R0, R8, UR6, RZ ;  /* 0x0000000608007c24 */ /* 0x002fe2000f8e02ff */
[----:B------:R-:W0:Y:S04]  /*0150*/  LDCU UR6, c[0x0][0x398] ;  /* 0x00007300ff0677ac */ /* 0x000e280008000800 */
[----:B------:R-:W-:-:S04]  /*0160*/  IADD3 R6, P0, PT, R7, R0, RZ ;  /* 0x0000000007067210 */ /* 0x000fc80007f1e0ff */
[----:B------:R-:W-:Y:S02]  /*0170*/  LEA.HI.X.SX32 R0, R0, R9, 0x1, P0 ;  /* 0x0000000900007211 */ /* 0x000fe400000f0eff */
[----:B---3--:R-:W-:-:S05]  /*0180*/  IADD3 R10, P0, PT, R4, R6, RZ ;  /* 0x00000006040a7210 */ /* 0x008fca0007f1e0ff */
[----:B------:R-:W-:-:S05]  /*0190*/  IMAD.X R11, R5, 0x1, R0, P0 ;  /* 0x00000001050b7824 */ /* 0x000fca00000e0600 */
[----:B------:R-:W3:Y:S01]  /*01a0*/  LDG.E.U8 R15, desc[UR4][R10.64] ;  /* 0x000000040a0f7981 */ /* 0x000ee2000c1e1100 */
[----:B------:R-:W-:Y:S02]  /*01b0*/  IMAD.SHL.U32 R5, R7, 0x4, RZ ;  /* 0x0000000407057824 */ /* 0x000fe400078e00ff */
[----:B0-----:R-:W-:-:S03]  /*01c0*/  IMAD R8, R8, UR6, RZ ;  /* 0x0000000608087c24 */ /* 0x001fc6000f8e02ff */
[----:B------:R-:W-:Y:S02]  /*01d0*/  SHF.R.S32.HI R7, RZ, 0x1f, R5 ;  /* 0x0000001fff077819 */ /* 0x000fe40000011405 */
[--C-:B--2---:R-:W-:Y:S02]  /*01e0*/  IADD3 R4, P0, P1, R5, UR8, R8.reuse ;  /* 0x0000000805047c10 */ /* 0x104fe4000f91e008 */
[----:B------:R-:W-:-:S04]  /*01f0*/  SHF.R.S32.HI R8, RZ, 0x1f, R8 ;  /* 0x0000001fff087819 */ /* 0x000fc80000011408 */
[----:B------:R-:W-:-:S05]  /*0200*/  IADD3.X R5, PT, PT, R7, UR9, R8, P0, P1 ;  /* 0x0000000907057c10 */ /* 0x000fca00087e2408 */
[----:B---3--:R-:W-:Y:S04]  /*0210*/  STG.E.U8 desc[UR4][R4.64], R15 ;  /* 0x0000000f04007986 */ /* 0x008fe8000c101104 */
[----:B------:R-:W2:Y:S02]  /*0220*/  LDG.E.64 R8, desc[UR4][R2.64+0x8] ;  /* 0x0000080402087981 */ /* 0x000ea4000c1e1b00 */
[----:B--2---:R-:W-:-:S05]  /*0230*/  IADD3 R10, P0, PT, R8, R6, RZ ;  /* 0x00000006080a7210 */ /* 0x004fca0007f1e0ff */
[----:B------:R-:W-:-:S06]  /*0240*/  IMAD.X R11, R9, 0x1, R0, P0 ;  /* 0x00000001090b7824 */ /* 0x000fcc00000e0600 */
[----:B------:R-:W2:Y:S04]  /*0250*/  LDG.E.U8 R11, desc[UR4][R10.64] ;  /* 0x000000040a0b7981 */ /* 0x000ea8000c1e1100 */
[----:B--2---:R-:W-:Y:S04]  /*0260*/  STG.E.U8 desc[UR4][R4.64+0x1], R11 ;  /* 0x0000010b04007986 */ /* 0x004fe8000c101104 */
        /* <DEDUP_REMOVED lines=9> */
[----:B--2---:R-:W-:Y:S01]  /*0300*/  STG.E.U8 desc[UR4][R4.64+0x3], R7 ;  /* 0x0000030704007986 */ /* 0x004fe2000c101104 */
[----:B------:R-:W-:Y:S05]  /*0310*/  EXIT ;  /* 0x000000000000794d */ /* 0x000fea0003800000 */
.L_x_2:
        /* <DEDUP_REMOVED lines=14> */
.L_x_54:


//--------------------- .text._Z31nppiCopy_PxCxR_kernel_optimizedIiLi3EEvPKT_S2_S2_iPS0_iii --------------------------
	.section	.text._Z31nppiCopy_PxCxR_kernel_optimizedIiLi3EEvPKT_S2_S2_iPS0_iii,"ax",@progbits
	.align	128
        .global         _Z31nppiCopy_PxCxR_kernel_optimizedIiLi3EEvPKT_S2_S2_iPS0_iii
        .type           _Z31nppiCopy_PxCxR_kernel_optimizedIiLi3EEvPKT_S2_S2_iPS0_iii,@function
        .size           _Z31nppiCopy_PxCxR_kernel_optimizedIiLi3EEvPKT_S2_S2_iPS0_iii,(.L_x_55 - _Z31nppiCopy_PxCxR_kernel_optimizedIiLi3EEvPKT_S2_S2_iPS0_iii)
        .other          _Z31nppiCopy_PxCxR_kernel_optimizedIiLi3EEvPKT_S2_S2_iPS0_iii,@"STO_CUDA_ENTRY STV_DEFAULT"
_Z31nppiCopy_PxCxR_kernel_optimizedIiLi3EEvPKT_S2_S2_iPS0_iii:
.text._Z31nppiCopy_PxCxR_kernel_optimizedIiLi3EEvPKT_S2_S2_iPS0_iii:
[----:B------:R-:W-:Y:S01]  /*0000*/  LDC R1, c[0x0][0x37c] ;  /* 0x0000df00ff017b82 */ /* 0x000fe20000000800 */
[----:B------:R-:W0:Y:S07]  /*0010*/  S2R R5, SR_TID.Y ;  /* 0x0000000000057919 */ /* 0x000e2e0000002200 */
[----:B------:R-:W1:Y:S01]  /*0020*/  LDC R0, c[0x0][0x360] ;  /* 0x0000d800ff007b82 */ /* 0x000e620000000800 */
[----:B------:R-:W2:Y:S01]  /*0030*/  LDCU UR6, c[0x0][0x3b0] ;  /* 0x00007600ff0677ac */ /* 0x000ea20008000800 */
[----:B------:R-:W1:Y:S06]  /*0040*/  S2R R3, SR_TID.X ;  /* 0x0000000000037919 */ /* 0x000e6c0000002100 */
[----:B------:R-:W0:Y:S08]  /*0050*/  S2UR UR5, SR_CTAID.Y ;  /* 0x00000000000579c3 */ /* 0x000e300000002600 */
[----:B------:R-:W0:Y:S08]  /*0060*/  LDC R2, c[0x0][0x364] ;  /* 0x0000d900ff027b82 */ /* 0x000e300000000800 */
[----:B------:R-:W1:Y:S01]  /*0070*/  S2UR UR4, SR_CTAID.X ;  /* 0x00000000000479c3 */ /* 0x000e620000002500 */
[----:B0-----:R-:W-:-:S05]  /*0080*/  IMAD R2, R2, UR5, R5 ;  /* 0x0000000502027c24 */ /* 0x001fca000f8e0205 */
[----:B--2---:R-:W-:Y:S01]  /*0090*/  ISETP.GE.AND P0, PT, R2, UR6, PT ;  /* 0x0000000602007c0c */ /* 0x004fe2000bf06270 */
[----:B-1----:R-:W-:-:S12]  /*00a0*/  IMAD R0, R0, UR4, R3 ;  /* 0x0000000400007c24 */ /* 0x002fd8000f8e0203 */
[----:B------:R-:W-:Y:S05]  /*00b0*/  @P0 EXIT ;  /* 0x000000000000094d */ /* 0x000fea0003800000 */
[----:B------:R-:W0:Y:S01]  /*00c0*/  LDCU.128 UR12, c[0x0][0x3a0] ;  /* 0x00007400ff0c77ac */ /* 0x000e220008000c00 */
[----:B------:R-:W-:Y:S01]  /*00d0*/  SHF.L.U32 R7, R0, 0x2, RZ ;  /* 0x0000000200077819 */ /* 0x000fe200000006ff */
[----:B------:R-:W1:Y:S03]  /*00e0*/  LDCU UR4, c[0x0][0x398] ;  /* 0x00007300ff0477ac */ /* 0x000e660008000800 */
[----:B------:R-:W-:Y:S01]  /*00f0*/  IADD3 R4, PT, PT, R7, 0x3, RZ ;  /* 0x0000000307047810 */ /* 0x000fe20007ffe0ff */
[----:B------:R-:W2:Y:S01]  /*0100*/  LDCU.128 UR8, c[0x0][0x380] ;  /* 0x00007000ff0877ac */ /* 0x000ea20008000c00 */
[----:B------:R-:W3:Y:S02]  /*0110*/  LDCU.64 UR6, c[0x0][0x390] ;  /* 0x00007200ff0677ac */ /* 0x000ee40008000a00 */
[----:B0-----:R-:W-:Y:S01]  /*0120*/  ISETP.GE.AND P0, PT, R4, UR15, PT ;  /* 0x0000000f04007c0c */ /* 0x001fe2000bf06270 */
[----:B------:R-:W-:-:S02]  /*0130*/  IMAD R6, R2, UR14, RZ ;  /* 0x0000000e02067c24 */ /* 0x000fc4000f8e02ff */
[----:B-1----:R-:W-:Y:S01]  /*0140*/  IMAD R3, R2, UR4, RZ ;  /* 0x0000000402037c24 */ /* 0x002fe2000f8e02ff */
[----:B------:R-:W0:Y:S02]  /*0150*/  LDCU.64 UR4, c[0x0][0x358] ;  /* 0x00006b00ff0477ac */ /* 0x000e240008000a00 */
[----:B------:R-:W-:Y:S02]  /*0160*/  IADD3 R10, P4, PT, R6, UR12, RZ ;  /* 0x0000000c060a7c10 */ /* 0x000fe4000ff9e0ff */
[C---:B--2---:R-:W-:Y:S02]  /*0170*/  IADD3 R8, P1, PT, R3.reuse, UR8, RZ ;  /* 0x0000000803087c10 */ /* 0x044fe4000ff3e0ff */
[----:B------:R-:W-:Y:S02]  /*0180*/  SHF.R.S32.HI R11, RZ, 0x1f, R3 ;  /* 0x0000001fff0b7819 */ /* 0x000fe40000011403 */
[C---:B------:R-:W-:Y:S02]  /*0190*/  IADD3 R4, P2, PT, R3.reuse, UR10, RZ ;  /* 0x0000000a03047c10 */ /* 0x040fe4000ff5e0ff */
[----:B---3--:R-:W-:-:S02]  /*01a0*/  IADD3 R2, P3, PT, R3, UR6, RZ ;  /* 0x0000000603027c10 */ /* 0x008fc4000ff7e0ff */
[C---:B------:R-:W-:Y:S02]  /*01b0*/  IADD3.X R9, PT, PT, R11.reuse, UR9, RZ, P1, !PT ;  /* 0x000000090b097c10 */ /* 0x040fe40008ffe4ff */
[C---:B------:R-:W-:Y:S02]  /*01c0*/  IADD3.X R5, PT, PT, R11.reuse, UR11, RZ, P2, !PT ;  /* 0x0000000b0b057c10 */ /* 0x040fe400097fe4ff */
[----:B------:R-:W-:Y:S02]  /*01d0*/  IADD3.X R3, PT, PT, R11, UR7, RZ, P3, !PT ;  /* 0x000000070b037c10 */ /* 0x000fe40009ffe4ff */
[----:B------:R-:W-:Y:S01]  /*01e0*/  LEA.HI.X.SX32 R11, R6, UR13, 0x1, P4 ;  /* 0x0000000d060b7c11 */ /* 0x000fe2000a0f0eff */
[----:B0-----:R-:W-:Y:S06]  /*01f0*/  @!P0 BRA `(.L_x_3) ;  /* 0x0000000000588947 */ /* 0x001fec0003800000 */
[----:B------:R-:W-:-:S13]  /*0200*/  ISETP.GE.AND P0, PT, R7, UR15, PT ;  /* 0x0000000f07007c0c */ /* 0x000fda000bf06270 */
[----:B------:R-:W-:Y:S05]  /*0210*/  @P0 EXIT ;  /* 0x000000000000094d */ /* 0x000fea0003800000 */
[----:B------:R-:W-:Y:S02]  /*0220*/  IMAD R21, R0, 0xc, RZ ;  /* 0x0000000c00157824 */ /* 0x000fe400078e02ff */
[----:B------:R-:W-:-:S07]  /*0230*/  IMAD.MOV.U32 R0, RZ, RZ, 0x1 ;  /* 0x00000001ff007424 */ /* 0x000fce00078e00ff */
.L_x_4:
[----:B0-----:R-:W-:-:S06]  /*0240*/  IMAD.WIDE R16, R7, 0x4, R8 ;  /* 0x0000000407107825 */ /* 0x001fcc00078e0208 */
[----:B------:R-:W2:Y:S01]  /*0250*/  LDG.E R17, desc[UR4][R16.64] ;  /* 0x0000000410117981 */ /* 0x000ea2000c1e1900 */
[----:B------:R-:W-:-:S04]  /*0260*/  IMAD.WIDE R18, R21, 0x4, R10 ;  /* 0x0000000415127825 */ /* 0x000fc800078e020a */
[C---:B------:R-:W-:Y:S01]  /*0270*/  IMAD.WIDE R14, R7.reuse, 0x4, R4 ;  /* 0x00000004070e7825 */ /* 0x040fe200078e0204 */
[----:B--2---:R0:W-:Y:S05]  /*0280*/  STG.E desc[UR4][R18.64], R17 ;  /* 0x0000001112007986 */ /* 0x0041ea000c101904 */
[----:B------:R-:W2:Y:S01]  /*0290*/  LDG.E R15, desc[UR4][R14.64] ;  /* 0x000000040e0f7981 */ /* 0x000ea2000c1e1900 */
[----:B------:R-:W-:-:S03]  /*02a0*/  IMAD.WIDE R12, R7, 0x4, R2 ;  /* 0x00000004070c7825 */ /* 0x000fc600078e0202 */
[----:B--2---:R0:W-:Y:S04]  /*02b0*/  STG.E desc[UR4][R18.64+0x4], R15 ;  /* 0x0000040f12007986 */ /* 0x0041e8000c101904 */
[----:B------:R-:W2:Y:S01]  /*02c0*/  LDG.E R13, desc[UR4][R12.64] ;  /* 0x000000040c0d7981 */ /* 0x000ea2000c1e1900 */
[----:B------:R-:W-:Y:S01]  /*02d0*/  VIADD R7, R7, 0x1 ;  /* 0x0000000107077836 */ /* 0x000fe20000000000 */
[C---:B------:R-:W-:Y:S01]  /*02e0*/  IADD3 R6, PT, PT, R0.reuse, -0x1, RZ ;  /* 0xffffffff00067810 */ /* 0x040fe20007ffe0ff */
[----:B------:R-:W-:Y:S01]  /*02f0*/  VIADD R0, R0, 0x1 ;  /* 0x0000000100007836 */ /* 0x000fe20000000000 */
[----:B------:R-:W-:Y:S02]  /*0300*/  IADD3 R21, PT, PT, R21, 0x3, RZ ;  /* 0x0000000315157810 */ /* 0x000fe40007ffe0ff */
[----:B------:R-:W-:-:S02]  /*0310*/  ISETP.GE.U32.AND P0, PT, R6, 0x3, PT ;  /* 0x000000030600780c */ /* 0x000fc40003f06070 */
[----:B------:R-:W-:Y:S01]  /*0320*/  ISETP.LT.AND P1, PT, R7, UR15, PT ;  /* 0x0000000f07007c0c */ /* 0x000fe2000bf21270 */
[----:B--2---:R0:W-:-:S12]  /*0330*/  STG.E desc[UR4][R18.64+0x8], R13 ;  /* 0x0000080d12007986 */ /* 0x0041d8000c101904 */
[----:B------:R-:W-:Y:S05]  /*0340*/  @!P0 BRA P1, `(.L_x_4) ;  /* 0xfffffffc00bc8947 */ /* 0x000fea000083ffff */
[----:B------:R-:W-:Y:S05]  /*0350*/  EXIT ;  /* 0x000000000000794d */ /* 0x000fea0003800000 */
.L_x_3:
[----:B------:R-:W-:-:S05]  /*0360*/  IMAD.WIDE R8, R7, 0x4, R8 ;  /* 0x0000000407087825 */ /* 0x000fca00078e0208 */
[----:B------:R-:W2:Y:S01]  /*0370*/  LDG.E R13, desc[UR4][R8.64] ;  /* 0x00000004080d7981 */ /* 0x000ea2000c1e1900 */
[----:B------:R-:W-:Y:S02]  /*0380*/  IMAD R15, R0, 0xc, RZ ;  /* 0x0000000c000f7824 */ /* 0x000fe400078e02ff */
[----:B------:R-:W-:-:S04]  /*0390*/  IMAD.WIDE R4, R7, 0x4, R4 ;  /* 0x0000000407047825 */ /* 0x000fc800078e0204 */
[----:B------:R-:W-:-:S05]  /*03a0*/  IMAD.WIDE R10, R15, 0x4, R10 ;  /* 0x000000040f0a7825 */ /* 0x000fca00078e020a */
[----:B--2---:R0:W-:Y:S04]  /*03b0*/  STG.E desc[UR4][R10.64], R13 ;  /* 0x0000000d0a007986 */ /* 0x0041e8000c101904 */
[----:B------:R-:W2:Y:S01]  /*03c0*/  LDG.E R15, desc[UR4][R4.64] ;  /* 0x00000004040f7981 */ /* 0x000ea2000c1e1900 */
[----:B------:R-:W-:-:S03]  /*03d0*/  IMAD.WIDE R2, R7, 0x4, R2 ;  /* 0x0000000407027825 */ /* 0x000fc600078e0202 */
[----:B--2---:R1:W-:Y:S04]  /*03e0*/  STG.E desc[UR4][R10.64+0x4], R15 ;  /* 0x0000040f0a007986 */ /* 0x0043e8000c101904 */
[----:B------:R-:W2:Y:S04]  /*03f0*/  LDG.E R7, desc[UR4][R2.64] ;  /* 0x0000000402077981 */ /* 0x000ea8000c1e1900 */
[----:B--2---:R2:W-:Y:S04]  /*0400*/  STG.E desc[UR4][R10.64+0x8], R7 ;  /* 0x000008070a007986 */ /* 0x0045e8000c101904 */
[----:B------:R-:W3:Y:S04]  /*0410*/  LDG.E R17, desc[UR4][R8.64+0x4] ;  /* 0x0000040408117981 */ /* 0x000ee8000c1e1900 */
[----:B---3--:R3:W-:Y:S04]  /*0420*/  STG.E desc[UR4][R10.64+0xc], R17 ;  /* 0x00000c110a007986 */ /* 0x0087e8000c101904 */
[----:B------:R-:W4:Y:S04]  /*0430*/  LDG.E R19, desc[UR4][R4.64+0x4] ;  /* 0x0000040404137981 */ /* 0x000f28000c1e1900 */
[----:B----4-:R4:W-:Y:S04]  /*0440*/  STG.E desc[UR4][R10.64+0x10], R19 ;  /* 0x000010130a007986 */ /* 0x0109e8000c101904 */
[----:B------:R-:W5:Y:S04]  /*0450*/  LDG.E R21, desc[UR4][R2.64+0x4] ;  /* 0x0000040402157981 */ /* 0x000f68000c1e1900 */
[----:B-----5:R5:W-:Y:S04]  /*0460*/  STG.E desc[UR4][R10.64+0x14], R21 ;  /* 0x000014150a007986 */ /* 0x020be8000c101904 */
[----:B0-----:R-:W2:Y:S04]  /*0470*/  LDG.E R13, desc[UR4][R8.64+0x8] ;  /* 0x00000804080d7981 */ /* 0x001ea8000c1e1900 */
[----:B--2---:R-:W-:Y:S04]  /*0480*/  STG.E desc[UR4][R10.64+0x18], R13 ;  /* 0x0000180d0a007986 */ /* 0x004fe8000c101904 */
[----:B-1----:R-:W2:Y:S04]  /*0490*/  LDG.E R15, desc[UR4][R4.64+0x8] ;  /* 0x00000804040f7981 */ /* 0x002ea8000c1e1900 */
[----:B--2---:R-:W-:Y:S04]  /*04a0*/  STG.E desc[UR4][R10.64+0x1c], R15 ;  /* 0x00001c0f0a007986 */ /* 0x004fe8000c101904 */
[----:B------:R-:W2:Y:S04]  /*04b0*/  LDG.E R7, desc[UR4][R2.64+0x8] ;  /* 0x0000080402077981 */ /* 0x000ea8000c1e1900 */
[----:B--2---:R-:W-:Y:S04]  /*04c0*/  STG.E desc[UR4][R10.64+0x20], R7 ;  /* 0x000020070a007986 */ /* 0x004fe8000c101904 */
[----:B---3--:R-:W2:Y:S04]  /*04d0*/  LDG.E R17, desc[UR4][R8.64+0xc] ;  /* 0x00000c0408117981 */ /* 0x008ea8000c1e1900 */
[----:B--2---:R-:W-:Y:S04]  /*04e0*/  STG.E desc[UR4][R10.64+0x24], R17 ;  /* 0x000024110a007986 */ /* 0x004fe8000c101904 */
[----:B----4-:R-:W2:Y:S04]  /*04f0*/  LDG.E R19, desc[UR4][R4.64+0xc] ;  /* 0x00000c0404137981 */ /* 0x010ea8000c1e1900 */
[----:B--2---:R-:W-:Y:S04]  /*0500*/  STG.E desc[UR4][R10.64+0x28], R19 ;  /* 0x000028130a007986 */ /* 0x004fe8000c101904 */
[----:B-----5:R-:W2:Y:S04]  /*0510*/  LDG.E R21, desc[UR4][R2.64+0xc] ;  /* 0x00000c0402157981 */ /* 0x020ea8000c1e1900 */
[----:B--2---:R-:W-:Y:S01]  /*0520*/  STG.E desc[UR4][R10.64+0x2c], R21 ;  /* 0x00002c150a007986 */ /* 0x004fe2000c101904 */
[----:B------:R-:W-:Y:S05]  /*0530*/  EXIT ;  /* 0x000000000000794d */ /* 0x000fea0003800000 */
.L_x_5:
        /* <DEDUP_REMOVED lines=12> */
.L_x_55:


//--------------------- .text._Z31nppiCopy_PxCxR_kernel_optimizedIsLi3EEvPKT_S2_S2_iPS0_iii --------------------------
	.section	.text._Z31nppiCopy_PxCxR_kernel_optimizedIsLi3EEvPKT_S2_S2_iPS0_iii,"ax",@progbits
	.align	128
        .global         _Z31nppiCopy_PxCxR_kernel_optimizedIsLi3EEvPKT_S2_S2_iPS0_iii
        .type           _Z31nppiCopy_PxCxR_kernel_optimizedIsLi3EEvPKT_S2_S2_iPS0_iii,@function
        .size           _Z31nppiCopy_PxCxR_kernel_optimizedIsLi3EEvPKT_S2_S2_iPS0_iii,(.L_x_56 - _Z31nppiCopy_PxCxR_kernel_optimizedIsLi3EEvPKT_S2_S2_iPS0_iii)
        .other          _Z31nppiCopy_PxCxR_kernel_optimizedIsLi3EEvPKT_S2_S2_iPS0_iii,@"STO_CUDA_ENTRY STV_DEFAULT"
_Z31nppiCopy_PxCxR_kernel_optimizedIsLi3EEvPKT_S2_S2_iPS0_iii:
.text._Z31nppiCopy_PxCxR_kernel_optimizedIsLi3EEvPKT_S2_S2_iPS0_iii:
        /* <DEDUP_REMOVED lines=36> */
.L_x_7:
[----:B0-----:R-:W-:-:S06]  /*0240*/  IMAD.WIDE R16, R7, 0x2, R8 ;  /* 0x0000000207107825 */ /* 0x001fcc00078e0208 */
[----:B------:R-:W2:Y:S01]  /*0250*/  LDG.E.U16 R17, desc[UR4][R16.64] ;  /* 0x0000000410117981 */ /* 0x000ea2000c1e1500 */
[----:B------:R-:W-:-:S04]  /*0260*/  IMAD.WIDE R18, R21, 0x2, R10 ;  /* 0x0000000215127825 */ /* 0x000fc800078e020a */
[C---:B------:R-:W-:Y:S01]  /*0270*/  IMAD.WIDE R14, R7.reuse, 0x2, R4 ;  /* 0x00000002070e7825 */ /* 0x040fe200078e0204 */
[----:B--2---:R0:W-:Y:S05]  /*0280*/  STG.E.U16 desc[UR4][R18.64], R17 ;  /* 0x0000001112007986 */ /* 0x0041ea000c101504 */
[----:B------:R-:W2:Y:S01]  /*0290*/  LDG.E.U16 R15, desc[UR4][R14.64] ;  /* 0x000000040e0f7981 */ /* 0x000ea2000c1e1500 */
[----:B------:R-:W-:-:S03]  /*02a0*/  IMAD.WIDE R12, R7, 0x2, R2 ;  /* 0x00000002070c7825 */ /* 0x000fc600078e0202 */
[----:B--2---:R0:W-:Y:S04]  /*02b0*/  STG.E.U16 desc[UR4][R18.64+0x2], R15 ;  /* 0x0000020f12007986 */ /* 0x0041e8000c101504 */
[----:B------:R-:W2:Y:S01]  /*02c0*/  LDG.E.U16 R13, desc[UR4][R12.64] ;  /* 0x000000040c0d7981 */ /* 0x000ea2000c1e1500 */
[----:B------:R-:W-:Y:S01]  /*02d0*/  VIADD R7, R7, 0x1 ;  /* 0x0000000107077836 */ /* 0x000fe20000000000 */
[C---:B------:R-:W-:Y:S01]  /*02e0*/  IADD3 R6, PT, PT, R0.reuse, -0x1, RZ ;  /* 0xffffffff00067810 */ /* 0x040fe20007ffe0ff */
[----:B------:R-:W-:Y:S01]  /*02f0*/  VIADD R0, R0, 0x1 ;  /* 0x0000000100007836 */ /* 0x000fe20000000000 */
[----:B------:R-:W-:Y:S02]  /*0300*/  IADD3 R21, PT, PT, R21, 0x3, RZ ;  /* 0x0000000315157810 */ /* 0x000fe40007ffe0ff */
[----:B------:R-:W-:-:S02]  /*0310*/  ISETP.GE.U32.AND P0, PT, R6, 0x3, PT ;  /* 0x000000030600780c */ /* 0x000fc40003f06070 */
[----:B------:R-:W-:Y:S01]  /*0320*/  ISETP.LT.AND P1, PT, R7, UR15, PT ;  /* 0x0000000f07007c0c */ /* 0x000fe2000bf21270 */
[----:B--2---:R0:W-:-:S12]  /*0330*/  STG.E.U16 desc[UR4][R18.64+0x4], R13 ;  /* 0x0000040d12007986 */ /* 0x0041d8000c101504 */
[----:B------:R-:W-:Y:S05]  /*0340*/  @!P0 BRA P1, `(.L_x_7) ;  /* 0xfffffffc00bc8947 */ /* 0x000fea000083ffff */
[----:B------:R-:W-:Y:S05]  /*0350*/  EXIT ;  /* 0x000000000000794d */ /* 0x000fea0003800000 */
.L_x_6:
[----:B------:R-:W-:-:S05]  /*0360*/  IMAD.WIDE R8, R7, 0x2, R8 ;  /* 0x0000000207087825 */ /* 0x000fca00078e0208 */
[----:B------:R-:W2:Y:S01]  /*0370*/  LDG.E.U16 R13, desc[UR4][R8.64] ;  /* 0x00000004080d7981 */ /* 0x000ea2000c1e1500 */
[----:B------:R-:W-:Y:S02]  /*0380*/  IMAD R15, R0, 0xc, RZ ;  /* 0x0000000c000f7824 */ /* 0x000fe400078e02ff */
[----:B------:R-:W-:-:S04]  /*0390*/  IMAD.WIDE R4, R7, 0x2, R4 ;  /* 0x0000000207047825 */ /* 0x000fc800078e0204 */
[----:B------:R-:W-:-:S05]  /*03a0*/  IMAD.WIDE R10, R15, 0x2, R10 ;  /* 0x000000020f0a7825 */ /* 0x000fca00078e020a */
[----:B--2---:R0:W-:Y:S04]  /*03b0*/  STG.E.U16 desc[UR4][R10.64], R13 ;  /* 0x0000000d0a007986 */ /* 0x0041e8000c101504 */
[----:B------:R-:W2:Y:S01]  /*03c0*/  LDG.E.U16 R15, desc[UR4][R4.64] ;  /* 0x00000004040f7981 */ /* 0x000ea2000c1e1500 */
[----:B------:R-:W-:-:S03]  /*03d0*/  IMAD.WIDE R2, R7, 0x2, R2 ;  /* 0x0000000207027825 */ /* 0x000fc600078e0202 */
[----:B--2---:R1:W-:Y:S04]  /*03e0*/  STG.E.U16 desc[UR4][R10.64+0x2], R15 ;  /* 0x0000020f0a007986 */ /* 0x0043e8000c101504 */
[----:B------:R-:W2:Y:S04]  /*03f0*/  LDG.E.U16 R7, desc[UR4][R2.64] ;  /* 0x0000000402077981 */ /* 0x000ea8000c1e1500 */
[----:B--2---:R2:W-:Y:S04]  /*0400*/  STG.E.U16 desc[UR4][R10.64+0x4], R7 ;  /* 0x000004070a007986 */ /* 0x0045e8000c101504 */
[----:B------:R-:W3:Y:S04]  /*0410*/  LDG.E.U16 R17, desc[UR4][R8.64+0x2] ;  /* 0x0000020408117981 */ /* 0x000ee8000c1e1500 */
[----:B---3--:R3:W-:Y:S04]  /*0420*/  STG.E.U16 desc[UR4][R10.64+0x6], R17 ;  /* 0x000006110a007986 */ /* 0x0087e8000c101504 */
[----:B------:R-:W4:Y:S04]  /*0430*/  LDG.E.U16 R19, desc[UR4][R4.64+0x2] ;  /* 0x0000020404137981 */ /* 0x000f28000c1e1500 */
[----:B----4-:R4:W-:Y:S04]  /*0440*/  STG.E.U16 desc[UR4][R10.64+0x8], R19 ;  /* 0x000008130a007986 */ /* 0x0109e8000c101504 */
[----:B------:R-:W5:Y:S04]  /*0450*/  LDG.E.U16 R21, desc[UR4][R2.64+0x2] ;  /* 0x0000020402157981 */ /* 0x000f68000c1e1500 */
[----:B-----5:R5:W-:Y:S04]  /*0460*/  STG.E.U16 desc[UR4][R10.64+0xa], R21 ;  /* 0x00000a150a007986 */ /* 0x020be8000c101504 */
[----:B0-----:R-:W2:Y:S04]  /*0470*/  LDG.E.U16 R13, desc[UR4][R8.64+0x4] ;  /* 0x00000404080d7981 */ /* 0x001ea8000c1e1500 */
[----:B--2---:R-:W-:Y:S04]  /*0480*/  STG.E.U16 desc[UR4][R10.64+0xc], R13 ;  /* 0x00000c0d0a007986 */ /* 0x004fe8000c101504 */
[----:B-1----:R-:W2:Y:S04]  /*0490*/  LDG.E.U16 R15, desc[UR4][R4.64+0x4] ;  /* 0x00000404040f7981 */ /* 0x002ea8000c1e1500 */
[----:B--2---:R-:W-:Y:S04]  /*04a0*/  STG.E.U16 desc[UR4][R10.64+0xe], R15 ;  /* 0x00000e0f0a007986 */ /* 0x004fe8000c101504 */
[----:B------:R-:W2:Y:S04]  /*04b0*/  LDG.E.U16 R7, desc[UR4][R2.64+0x4] ;  /* 0x0000040402077981 */ /* 0x000ea8000c1e1500 */
[----:B--2---:R-:W-:Y:S04]  /*04c0*/  STG.E.U16 desc[UR4][R10.64+0x10], R7 ;  /* 0x000010070a007986 */ /* 0x004fe8000c101504 */
[----:B---3--:R-:W2:Y:S04]  /*04d0*/  LDG.E.U16 R17, desc[UR4][R8.64+0x6] ;  /* 0x0000060408117981 */ /* 0x008ea8000c1e1500 */
[----:B--2---:R-:W-:Y:S04]  /*04e0*/  STG.E.U16 desc[UR4][R10.64+0x12], R17 ;  /* 0x000012110a007986 */ /* 0x004fe8000c101504 */
[----:B----4-:R-:W2:Y:S04]  /*04f0*/  LDG.E.U16 R19, desc[UR4][R4.64+0x6] ;  /* 0x0000060404137981 */ /* 0x010ea8000c1e1500 */
[----:B--2---:R-:W-:Y:S04]  /*0500*/  STG.E.U16 desc[UR4][R10.64+0x14], R19 ;  /* 0x000014130a007986 */ /* 0x004fe8000c101504 */
[----:B-----5:R-:W2:Y:S04]  /*0510*/  LDG.E.U16 R21, desc[UR4][R2.64+0x6] ;  /* 0x0000060402157981 */ /* 0x020ea8000c1e1500 */
[----:B--2---:R-:W-:Y:S01]  /*0520*/  STG.E.U16 desc[UR4][R10.64+0x16], R21 ;  /* 0x000016150a007986 */ /* 0x004fe2000c101504 */
[----:B------:R-:W-:Y:S05]  /*0530*/  EXIT ;  /* 0x000000000000794d */ /* 0x000fea0003800000 */
.L_x_8:
        /* <DEDUP_REMOVED lines=12> */
.L_x_56:


//--------------------- .text._Z31nppiCopy_PxCxR_kernel_optimizedItLi3EEvPKT_S2_S2_iPS0_iii --------------------------
	.section	.text._Z31nppiCopy_PxCxR_kernel_optimizedItLi3EEvPKT_S2_S2_iPS0_iii,"ax",@progbits
	.align	128
        .global         _Z31nppiCopy_PxCxR_kernel_optimizedItLi3EEvPKT_S2_S2_iPS0_iii
        .type           _Z31nppiCopy_PxCxR_kernel_optimizedItLi3EEvPKT_S2_S2_iPS0_iii,@function
        .size           _Z31nppiCopy_PxCxR_kernel_optimizedItLi3EEvPKT_S2_S2_iPS0_iii,(.L_x_57 - _Z31nppiCopy_PxCxR_kernel_optimizedItLi3EEvPKT_S2_S2_iPS0_iii)
        .other          _Z31nppiCopy_PxCxR_kernel_optimizedItLi3EEvPKT_S2_S2_iPS0_iii,@"STO_CUDA_ENTRY STV_DEFAULT"
_Z31nppiCopy_PxCxR_kernel_optimizedItLi3EEvPKT_S2_S2_iPS0_iii:
.text._Z31nppiCopy_PxCxR_kernel_optimizedItLi3EEvPKT_S2_S2_iPS0_iii:
        /* <DEDUP_REMOVED lines=36> */
.L_x_10:
        /* <DEDUP_REMOVED lines=18> */
.L_x_9:
        /* <DEDUP_REMOVED lines=30> */
.L_x_11:
        /* <DEDUP_REMOVED lines=12> */
.L_x_57:


//--------------------- .text._Z31nppiCopy_PxCxR_kernel_optimizedIhLi3EEvPKT_S2_S2_iPS0_iii --------------------------
	.section	.text._Z31nppiCopy_PxCxR_kernel_optimizedIhLi3EEvPKT_S2_S2_iPS0_iii,"ax",@progbits
	.align	128
        .global         _Z31nppiCopy_PxCxR_kernel_optimizedIhLi3EEvPKT_S2_S2_iPS0_iii
        .type           _Z31nppiCopy_PxCxR_kernel_optimizedIhLi3EEvPKT_S2_S2_iPS0_iii,@function
        .size           _Z31nppiCopy_PxCxR_kernel_optimizedIhLi3EEvPKT_S2_S2_iPS0_iii,(.L_x_58 - _Z31nppiCopy_PxCxR_kernel_optimizedIhLi3EEvPKT_S2_S2_iPS0_iii)
        .other          _Z31nppiCopy_PxCxR_kernel_optimizedIhLi3EEvPKT_S2_S2_iPS0_iii,@"STO_CUDA_ENTRY STV_DEFAULT"
_Z31nppiCopy_PxCxR_kernel_optimizedIhLi3EEvPKT_S2_S2_iPS0_iii:
.text._Z31nppiCopy_PxCxR_kernel_optimizedIhLi3EEvPKT_S2_S2_iPS0_iii:
        /* <DEDUP_REMOVED lines=13> */
[----:B------:R-:W-:Y:S01]  /*00d0*/  IMAD.SHL.U32 R0, R10, 0x4, RZ ;  /* 0x000000040a007824 */ /* 0x000fe200078e00ff */
[----:B------:R-:W1:Y:S03]  /*00e0*/  LDCU UR4, c[0x0][0x398] ;  /* 0x00007300ff0477ac */ /* 0x000e660008000800 */
[----:B------:R-:W-:Y:S01]  /*00f0*/  VIADD R4, R0, 0x3 ;  /* 0x0000000300047836 */ /* 0x000fe20000000000 */
[----:B------:R-:W2:Y:S01]  /*0100*/  LDCU.128 UR8, c[0x0][0x380] ;  /* 0x00007000ff0877ac */ /* 0x000ea20008000c00 */
[----:B------:R-:W3:Y:S03]  /*0110*/  LDCU.64 UR6, c[0x0][0x390] ;  /* 0x00007200ff0677ac */ /* 0x000ee60008000a00 */
[----:B0-----:R-:W-:Y:S01]  /*0120*/  ISETP.GE.AND P0, PT, R4, UR15, PT ;  /* 0x0000000f04007c0c */ /* 0x001fe2000bf06270 */
[----:B------:R-:W-:-:S02]  /*0130*/  IMAD R8, R2, UR14, RZ ;  /* 0x0000000e02087c24 */ /* 0x000fc4000f8e02ff */
[----:B-1----:R-:W-:Y:S01]  /*0140*/  IMAD R3, R2, UR4, RZ ;  /* 0x0000000402037c24 */ /* 0x002fe2000f8e02ff */
[----:B------:R-:W0:Y:S02]  /*0150*/  LDCU.64 UR4, c[0x0][0x358] ;  /* 0x00006b00ff0477ac */ /* 0x000e240008000a00 */
[----:B------:R-:W-:Y:S02]  /*0160*/  IADD3 R7, P4, PT, R8, UR12, RZ ;  /* 0x0000000c08077c10 */ /* 0x000fe4000ff9e0ff */
[C---:B--2---:R-:W-:Y:S02]  /*0170*/  IADD3 R19, P1, PT, R3.reuse, UR8, RZ ;  /* 0x0000000803137c10 */ /* 0x044fe4000ff3e0ff */
[C---:B------:R-:W-:Y:S02]  /*0180*/  IADD3 R11, P2, PT, R3.reuse, UR10, RZ ;  /* 0x0000000a030b7c10 */ /* 0x040fe4000ff5e0ff */
[----:B------:R-:W-:Y:S02]  /*0190*/  SHF.R.S32.HI R2, RZ, 0x1f, R3 ;  /* 0x0000001fff027819 */ /* 0x000fe40000011403 */
        /* <DEDUP_REMOVED lines=10> */
.L_x_13:
[----:B0-----:R-:W-:Y:S02]  /*0240*/  SHF.R.S32.HI R15, RZ, 0x1f, R0 ;  /* 0x0000001fff0f7819 */ /* 0x001fe40000011400 */
[----:B------:R-:W-:-:S05]  /*0250*/  IADD3 R16, P0, PT, R0, R19, RZ ;  /* 0x0000001300107210 */ /* 0x000fca0007f1e0ff */
[----:B------:R-:W-:-:S06]  /*0260*/  IMAD.X R17, R15, 0x1, R9, P0 ;  /* 0x000000010f117824 */ /* 0x000fcc00000e0609 */
[----:B------:R-:W2:Y:S01]  /*0270*/  LDG.E.U8 R17, desc[UR4][R16.64] ;  /* 0x0000000410117981 */ /* 0x000ea2000c1e1100 */
[----:B------:R-:W-:Y:S02]  /*0280*/  IADD3 R12, P0, PT, R0, R11, RZ ;  /* 0x0000000b000c7210 */ /* 0x000fe40007f1e0ff */
[----:B------:R-:W-:-:S03]  /*0290*/  IADD3 R4, P1, PT, R10, R7, RZ ;  /* 0x000000070a047210 */ /* 0x000fc60007f3e0ff */
[----:B------:R-:W-:Y:S01]  /*02a0*/  IMAD.X R13, R15, 0x1, R6, P0 ;  /* 0x000000010f0d7824 */ /* 0x000fe200000e0606 */
[----:B------:R-:W-:Y:S02]  /*02b0*/  LEA.HI.X.SX32 R5, R10, R8, 0x1, P1 ;  /* 0x000000080a057211 */ /* 0x000fe400008f0eff */
[----:B------:R-:W-:-:S03]  /*02c0*/  IADD3 R14, P0, PT, R0, R3, RZ ;  /* 0x00000003000e7210 */ /* 0x000fc60007f1e0ff */
[----:B--2---:R0:W-:Y:S04]  /*02d0*/  STG.E.U8 desc[UR4][R4.64], R17 ;  /* 0x0000001104007986 */ /* 0x0041e8000c101104 */
[----:B------:R-:W2:Y:S01]  /*02e0*/  LDG.E.U8 R13, desc[UR4][R12.64] ;  /* 0x000000040c0d7981 */ /* 0x000ea2000c1e1100 */
[----:B------:R-:W-:-:S03]  /*02f0*/  IMAD.X R15, R15, 0x1, R2, P0 ;  /* 0x000000010f0f7824 */ /* 0x000fc600000e0602 */
[----:B--2---:R0:W-:Y:S04]  /*0300*/  STG.E.U8 desc[UR4][R4.64+0x1], R13 ;  /* 0x0000010d04007986 */ /* 0x0041e8000c101104 */
[----:B------:R-:W2:Y:S01]  /*0310*/  LDG.E.U8 R15, desc[UR4][R14.64] ;  /* 0x000000040e0f7981 */ /* 0x000ea2000c1e1100 */
[----:B------:R-:W-:Y:S02]  /*0320*/  VIADD R16, R18, 0xffffffff ;  /* 0xffffffff12107836 */ /* 0x000fe40000000000 */
[----:B------:R-:W-:Y:S02]  /*0330*/  VIADD R0, R0, 0x1 ;  /* 0x0000000100007836 */ /* 0x000fe40000000000 */
[----:B------:R-:W-:Y:S01]  /*0340*/  VIADD R18, R18, 0x1 ;  /* 0x0000000112127836 */ /* 0x000fe20000000000 */
[----:B------:R-:W-:Y:S01]  /*0350*/  ISETP.GE.U32.AND P0, PT, R16, 0x3, PT ;  /* 0x000000031000780c */ /* 0x000fe20003f06070 */
[----:B------:R-:W-:Y:S01]  /*0360*/  VIADD R10, R10, 0x3 ;  /* 0x000000030a0a7836 */ /* 0x000fe20000000000 */
[----:B------:R-:W-:Y:S01]  /*0370*/  ISETP.LT.AND P1, PT, R0, UR15, PT ;  /* 0x0000000f00007c0c */ /* 0x000fe2000bf21270 */
[----:B--2---:R0:W-:-:S12]  /*0380*/  STG.E.U8 desc[UR4][R4.64+0x2], R15 ;  /* 0x0000020f04007986 */ /* 0x0041d8000c101104 */
[----:B------:R-:W-:Y:S05]  /*0390*/  @!P0 BRA P1, `(.L_x_13) ;  /* 0xfffffffc00a88947 */ /* 0x000fea000083ffff */
[----:B------:R-:W-:Y:S05]  /*03a0*/  EXIT ;  /* 0x000000000000794d */ /* 0x000fea0003800000 */
.L_x_12:
[----:B------:R-:W-:Y:S02]  /*03b0*/  IADD3 R4, P0, PT, R0, R19, RZ ;  /* 0x0000001300047210 */ /* 0x000fe40007f1e0ff */
[----:B------:R-:W-:-:S05]  /*03c0*/  SHF.R.S32.HI R17, RZ, 0x1f, R0 ;  /* 0x0000001fff117819 */ /* 0x000fca0000011400 */
[----:B------:R-:W-:-:S05]  /*03d0*/  IMAD.X R5, R17, 0x1, R9, P0 ;  /* 0x0000000111057824 */ /* 0x000fca00000e0609 */
[----:B------:R-:W2:Y:S01]  /*03e0*/  LDG.E.U8 R9, desc[UR4][R4.64] ;  /* 0x0000000404097981 */ /* 0x000ea2000c1e1100 */
[----:B------:R-:W-:Y:S01]  /*03f0*/  IMAD R13, R10, 0xc, RZ ;  /* 0x0000000c0a0d7824 */ /* 0x000fe200078e02ff */
[----:B------:R-:W-:-:S04]  /*0400*/  IADD3 R10, P1, PT, R0, R11, RZ ;  /* 0x0000000b000a7210 */ /* 0x000fc80007f3e0ff */
[----:B------:R-:W-:Y:S01]  /*0410*/  IADD3 R12, P0, PT, R13, R7, RZ ;  /* 0x000000070d0c7210 */ /* 0x000fe20007f1e0ff */
[----:B------:R-:W-:-:S03]  /*0420*/  IMAD.X R11, R17, 0x1, R6, P1 ;  /* 0x00000001110b7824 */ /* 0x000fc600008e0606 */
[----:B------:R-:W-:-:S05]  /*0430*/  LEA.HI.X.SX32 R13, R13, R8, 0x1, P0 ;  /* 0x000000080d0d7211 */ /* 0x000fca00000f0eff */
[----:B--2---:R0:W-:Y:S04]  /*0440*/  STG.E.U8 desc[UR4][R12.64], R9 ;  /* 0x000000090c007986 */ /* 0x0041e8000c101104 */
[----:B------:R-:W2:Y:S01]  /*0450*/  LDG.E.U8 R15, desc[UR4][R10.64] ;  /* 0x000000040a0f7981 */ /* 0x000ea2000c1e1100 */
[----:B------:R-:W-:-:S05]  /*0460*/  IADD3 R6, P0, PT, R0, R3, RZ ;  /* 0x0000000300067210 */ /* 0x000fca0007f1e0ff */
[----:B------:R-:W-:Y:S01]  /*0470*/  IMAD.X R7, R17, 0x1, R2, P0 ;  /* 0x0000000111077824 */ /* 0x000fe200000e0602 */
[----:B--2---:R1:W-:Y:S04]  /*0480*/  STG.E.U8 desc[UR4][R12.64+0x1], R15 ;  /* 0x0000010f0c007986 */ /* 0x0043e8000c101104 */
[----:B------:R-:W2:Y:S04]  /*0490*/  LDG.E.U8 R3, desc[UR4][R6.64] ;  /* 0x0000000406037981 */ /* 0x000ea8000c1e1100 */
[----:B--2---:R2:W-:Y:S04]  /*04a0*/  STG.E.U8 desc[UR4][R12.64+0x2], R3 ;  /* 0x000002030c007986 */ /* 0x0045e8000c101104 */
[----:B------:R-:W3:Y:S04]  /*04b0*/  LDG.E.U8 R17, desc[UR4][R4.64+0x1] ;  /* 0x0000010404117981 */ /* 0x000ee8000c1e1100 */
[----:B---3--:R3:W-:Y:S04]  /*04c0*/  STG.E.U8 desc[UR4][R12.64+0x3], R17 ;  /* 0x000003110c007986 */ /* 0x0087e8000c101104 */
[----:B------:R-:W4:Y:S04]  /*04d0*/  LDG.E.U8 R19, desc[UR4][R10.64+0x1] ;  /* 0x000001040a137981 */ /* 0x000f28000c1e1100 */
[----:B----4-:R4:W-:Y:S04]  /*04e0*/  STG.E.U8 desc[UR4][R12.64+0x4], R19 ;  /* 0x000004130c007986 */ /* 0x0109e8000c101104 */
[----:B0-----:R-:W5:Y:S04]  /*04f0*/  LDG.E.U8 R9, desc[UR4][R6.64+0x1] ;  /* 0x0000010406097981 */ /* 0x001f68000c1e1100 */
[----:B-----5:R0:W-:Y:S04]  /*0500*/  STG.E.U8 desc[UR4][R12.64+0x5], R9 ;  /* 0x000005090c007986 */ /* 0x0201e8000c101104 */
[----:B------:R-:W5:Y:S04]  /*0510*/  LDG.E.U8 R21, desc[UR4][R4.64+0x2] ;  /* 0x0000020404157981 */ /* 0x000f68000c1e1100 */
[----:B-----5:R-:W-:Y:S04]  /*0520*/  STG.E.U8 desc[UR4][R12.64+0x6], R21 ;  /* 0x000006150c007986 */ /* 0x020fe8000c101104 */
[----:B-1----:R-:W5:Y:S04]  /*0530*/  LDG.E.U8 R15, desc[UR4][R10.64+0x2] ;  /* 0x000002040a0f7981 */ /* 0x002f68000c1e1100 */
[----:B-----5:R-:W-:Y:S04]  /*0540*/  STG.E.U8 desc[UR4][R12.64+0x7], R15 ;  /* 0x0000070f0c007986 */ /* 0x020fe8000c101104 */
[----:B--2---:R-:W2:Y:S04]  /*0550*/  LDG.E.U8 R3, desc[UR4][R6.64+0x2] ;  /* 0x0000020406037981 */ /* 0x004ea8000c1e1100 */
[----:B--2---:R-:W-:Y:S04]  /*0560*/  STG.E.U8 desc[UR4][R12.64+0x8], R3 ;  /* 0x000008030c007986 */ /* 0x004fe8000c101104 */
[----:B---3--:R-:W2:Y:S04]  /*0570*/  LDG.E.U8 R17, desc[UR4][R4.64+0x3] ;  /* 0x0000030404117981 */ /* 0x008ea8000c1e1100 */
[----:B--2---:R-:W-:Y:S04]  /*0580*/  STG.E.U8 desc[UR4][R12.64+0x9], R17 ;  /* 0x000009110c007986 */ /* 0x004fe8000c101104 */
[----:B----4-:R-:W2:Y:S04]  /*0590*/  LDG.E.U8 R19, desc[UR4][R10.64+0x3] ;  /* 0x000003040a137981 */ /* 0x010ea8000c1e1100 */
[----:B--2---:R-:W-:Y:S04]  /*05a0*/  STG.E.U8 desc[UR4][R12.64+0xa], R19 ;  /* 0x00000a130c007986 */ /* 0x004fe8000c101104 */
[----:B0-----:R-:W2:Y:S04]  /*05b0*/  LDG.E.U8 R9, desc[UR4][R6.64+0x3] ;  /* 0x0000030406097981 */ /* 0x001ea8000c1e1100 */
[----:B--2---:R-:W-:Y:S01]  /*05c0*/  STG.E.U8 desc[UR4][R12.64+0xb], R9 ;  /* 0x00000b090c007986 */ /* 0x004fe2000c101104 */
[----:B------:R-:W-:Y:S05]  /*05d0*/  EXIT ;  /* 0x000000000000794d */ /* 0x000fea0003800000 */
.L_x_14:
        /* <DEDUP_REMOVED lines=10> */
.L_x_58:


//--------------------- .text._Z21nppiCopy_CxPxR_kernelIfLi4EEvPKT_iPKPS0_iii --------------------------
	.section	.text._Z21nppiCopy_CxPxR_kernelIfLi4EEvPKT_iPKPS0_iii,"ax",@progbits
	.align	128
        .global         _Z21nppiCopy_CxPxR_kernelIfLi4EEvPKT_iPKPS0_iii
        .type           _Z21nppiCopy_CxPxR_kernelIfLi4EEvPKT_iPKPS0_iii,@function
        .size           _Z21nppiCopy_CxPxR_kernelIfLi4EEvPKT_iPKPS0_iii,(.L_x_59 - _Z21nppiCopy_CxPxR_kernelIfLi4EEvPKT_iPKPS0_iii)
        .other          _Z21nppiCopy_CxPxR_kernelIfLi4EEvPKT_iPKPS0_iii,@"STO_CUDA_ENTRY STV_DEFAULT"
_Z21nppiCopy_CxPxR_kernelIfLi4EEvPKT_iPKPS0_iii:
.text._Z21nppiCopy_CxPxR_kernelIfLi4EEvPKT_iPKPS0_iii:
        /* <DEDUP_REMOVED lines=15> */
[----:B------:R-:W1:Y:S01]  /*00f0*/  LDCU UR6, c[0x0][0x388] ;  /* 0x00007100ff0677ac */ /* 0x000e620008000800 */
[----:B------:R-:W0:Y:S01]  /*0100*/  LDCU.64 UR4, c[0x0][0x358] ;  /* 0x00006b00ff0477ac */ /* 0x000e220008000a00 */
[----:B------:R-:W2:Y:S01]  /*0110*/  LDCU.64 UR8, c[0x0][0x380] ;  /* 0x00007000ff0877ac */ /* 0x000ea20008000a00 */
[----:B------:R-:W-:Y:S01]  /*0120*/  SHF.L.U32 R11, R0, 0x2, RZ ;  /* 0x00000002000b7819 */ /* 0x000fe200000006ff */
[----:B-1----:R-:W-:Y:S01]  /*0130*/  IMAD R3, R7, UR6, RZ ;  /* 0x0000000607037c24 */ /* 0x002fe2000f8e02ff */
[----:B------:R-:W1:Y:S01]  /*0140*/  LDCU UR6, c[0x0][0x398] ;  /* 0x00007300ff0677ac */ /* 0x000e620008000800 */
[----:B0-----:R-:W3:Y:S03]  /*0150*/  LDG.E.64 R8, desc[UR4][R4.64] ;  /* 0x0000000404087981 */ /* 0x001ee6000c1e1b00 */
[----:B--2---:R-:W-:-:S04]  /*0160*/  IADD3 R2, P0, PT, R3, UR8, RZ ;  /* 0x0000000803027c10 */ /* 0x004fc8000ff1e0ff */
[----:B------:R-:W-:-:S03]  /*0170*/  LEA.HI.X.SX32 R3, R3, UR9, 0x1, P0 ;  /* 0x0000000903037c11 */ /* 0x000fc600080f0eff */
[----:B------:R-:W-:-:S05]  /*0180*/  IMAD.WIDE R2, R11, 0x4, R2 ;  /* 0x000000040b027825 */ /* 0x000fca00078e0202 */
[----:B------:R-:W2:Y:S01]  /*0190*/  LDG.E R15, desc[UR4][R2.64] ;  /* 0x00000004020f7981 */ /* 0x000ea2000c1e1900 */
[----:B-1----:R-:W-:-:S05]  /*01a0*/  IMAD R7, R7, UR6, RZ ;  /* 0x0000000607077c24 */ /* 0x002fca000f8e02ff */
[----:B------:R-:W-:Y:S02]  /*01b0*/  SHF.R.S32.HI R6, RZ, 0x1f, R7 ;  /* 0x0000001fff067819 */ /* 0x000fe40000011407 */
[----:B---3--:R-:W-:-:S04]  /*01c0*/  IADD3 R8, P0, PT, R7, R8, RZ ;  /* 0x0000000807087210 */ /* 0x008fc80007f1e0ff */
[----:B------:R-:W-:-:S03]  /*01d0*/  IADD3.X R9, PT, PT, R9, R6, RZ, P0, !PT ;  /* 0x0000000609097210 */ /* 0x000fc600007fe4ff */
[----:B------:R-:W-:-:S05]  /*01e0*/  IMAD.WIDE R8, R0, 0x4, R8 ;  /* 0x0000000400087825 */ /* 0x000fca00078e0208 */
[----:B--2---:R0:W-:Y:S04]  /*01f0*/  STG.E desc[UR4][R8.64], R15 ;  /* 0x0000000f08007986 */ /* 0x0041e8000c101904 */
[----:B------:R-:W2:Y:S04]  /*0200*/  LDG.E.64 R10, desc[UR4][R4.64+0x8] ;  /* 0x00000804040a7981 */ /* 0x000ea8000c1e1b00 */
[----:B------:R-:W3:Y:S01]  /*0210*/  LDG.E R17, desc[UR4][R2.64+0x4] ;  /* 0x0000040402117981 */ /* 0x000ee2000c1e1900 */
[----:B--2---:R-:W-:-:S05]  /*0220*/  IADD3 R10, P0, PT, R7, R10, RZ ;  /* 0x0000000a070a7210 */ /* 0x004fca0007f1e0ff */
[----:B------:R-:W-:Y:S02]  /*0230*/  IMAD.X R11, R11, 0x1, R6, P0 ;  /* 0x000000010b0b7824 */ /* 0x000fe400000e0606 */
[----:B------:R-:W-:-:S05]  /*0240*/  IMAD.WIDE R10, R0, 0x4, R10 ;  /* 0x00000004000a7825 */ /* 0x000fca00078e020a */
[----:B---3--:R-:W-:Y:S04]  /*0250*/  STG.E desc[UR4][R10.64], R17 ;  /* 0x000000110a007986 */ /* 0x008fe8000c101904 */
[----:B------:R-:W2:Y:S04]  /*0260*/  LDG.E.64 R12, desc[UR4][R4.64+0x10] ;  /* 0x00001004040c7981 */ /* 0x000ea8000c1e1b00 */
[----:B------:R-:W3:Y:S01]  /*0270*/  LDG.E R19, desc[UR4][R2.64+0x8] ;  /* 0x0000080402137981 */ /* 0x000ee2000c1e1900 */
[----:B--2---:R-:W-:-:S04]  /*0280*/  IADD3 R12, P0, PT, R7, R12, RZ ;  /* 0x0000000c070c7210 */ /* 0x004fc80007f1e0ff */
[----:B------:R-:W-:-:S03]  /*0290*/  IADD3.X R13, PT, PT, R13, R6, RZ, P0, !PT ;  /* 0x000000060d0d7210 */ /* 0x000fc600007fe4ff */
[----:B0-----:R-:W-:-:S05]  /*02a0*/  IMAD.WIDE R8, R0, 0x4, R12 ;  /* 0x0000000400087825 */ /* 0x001fca00078e020c */
[----:B---3--:R-:W-:Y:S04]  /*02b0*/  STG.E desc[UR4][R8.64], R19 ;  /* 0x0000001308007986 */ /* 0x008fe8000c101904 */
[----:B------:R-:W2:Y:S04]  /*02c0*/  LDG.E.64 R12, desc[UR4][R4.64+0x18] ;  /* 0x00001804040c7981 */ /* 0x000ea8000c1e1b00 */
[----:B------:R-:W3:Y:S01]  /*02d0*/  LDG.E R15, desc[UR4][R2.64+0xc] ;  /* 0x00000c04020f7981 */ /* 0x000ee2000c1e1900 */
[----:B--2---:R-:W-:-:S05]  /*02e0*/  IADD3 R12, P0, PT, R7, R12, RZ ;  /* 0x0000000c070c7210 */ /* 0x004fca0007f1e0ff */
[----:B------:R-:W-:Y:S02]  /*02f0*/  IMAD.X R13, R13, 0x1, R6, P0 ;  /* 0x000000010d0d7824 */ /* 0x000fe400000e0606 */
[----:B------:R-:W-:-:S05]  /*0300*/  IMAD.WIDE R6, R0, 0x4, R12 ;  /* 0x0000000400067825 */ /* 0x000fca00078e020c */
[----:B---3--:R-:W-:Y:S01]  /*0310*/  STG.E desc[UR4][R6.64], R15 ;  /* 0x0000000f06007986 */ /* 0x008fe2000c101904 */
[----:B------:R-:W-:Y:S05]  /*0320*/  EXIT ;  /* 0x000000000000794d */ /* 0x000fea0003800000 */
.L_x_15:
        /* <DEDUP_REMOVED lines=13> */
.L_x_59:


//--------------------- .text._Z21nppiCopy_CxPxR_kernelItLi4EEvPKT_iPKPS0_iii --------------------------
	.section	.text._Z21nppiCopy_CxPxR_kernelItLi4EEvPKT_iPKPS0_iii,"ax",@progbits
	.align	128
        .global         _Z21nppiCopy_CxPxR_kernelItLi4EEvPKT_iPKPS0_iii
        .type           _Z21nppiCopy_CxPxR_kernelItLi4EEvPKT_iPKPS0_iii,@function
        .size           _Z21nppiCopy_CxPxR_kernelItLi4EEvPKT_iPKPS0_iii,(.L_x_60 - _Z21nppiCopy_CxPxR_kernelItLi4EEvPKT_iPKPS0_iii)
        .other          _Z21nppiCopy_CxPxR_kernelItLi4EEvPKT_iPKPS0_iii,@"STO_CUDA_ENTRY STV_DEFAULT"
_Z21nppiCopy_CxPxR_kernelItLi4EEvPKT_iPKPS0_iii:
.text._Z21nppiCopy_CxPxR_kernelItLi4EEvPKT_iPKPS0_iii:
        /* <DEDUP_REMOVED lines=25> */
[----:B------:R-:W2:Y:S01]  /*0190*/  LDG.E.U16 R15, desc[UR4][R2.64] ;  /* 0x00000004020f7981 */ /* 0x000ea2000c1e1500 */
[----:B-1----:R-:W-:-:S05]  /*01a0*/  IMAD R7, R7, UR6, RZ ;  /* 0x0000000607077c24 */ /* 0x002fca000f8e02ff */
[----:B------:R-:W-:Y:S02]  /*01b0*/  SHF.R.S32.HI R6, RZ, 0x1f, R7 ;  /* 0x0000001fff067819 */ /* 0x000fe40000011407 */
[----:B---3--:R-:W-:-:S04]  /*01c0*/  IADD3 R8, P0, PT, R7, R8, RZ ;  /* 0x0000000807087210 */ /* 0x008fc80007f1e0ff */
[----:B------:R-:W-:-:S03]  /*01d0*/  IADD3.X R9, PT, PT, R9, R6, RZ, P0, !PT ;  /* 0x0000000609097210 */ /* 0x000fc600007fe4ff */
[----:B------:R-:W-:-:S05]  /*01e0*/  IMAD.WIDE R8, R0, 0x2, R8 ;  /* 0x0000000200087825 */ /* 0x000fca00078e0208 */
[----:B--2---:R0:W-:Y:S04]  /*01f0*/  STG.E.U16 desc[UR4][R8.64], R15 ;  /* 0x0000000f08007986 */ /* 0x0041e8000c101504 */
[----:B------:R-:W2:Y:S04]  /*0200*/  LDG.E.64 R10, desc[UR4][R4.64+0x8] ;  /* 0x00000804040a7981 */ /* 0x000ea8000c1e1b00 */
[----:B------:R-:W3:Y:S01]  /*0210*/  LDG.E.U16 R17, desc[UR4][R2.64+0x2] ;  /* 0x0000020402117981 */ /* 0x000ee2000c1e1500 */
[----:B--2---:R-:W-:-:S05]  /*0220*/  IADD3 R10, P0, PT, R7, R10, RZ ;  /* 0x0000000a070a7210 */ /* 0x004fca0007f1e0ff */
[----:B------:R-:W-:Y:S02]  /*0230*/  IMAD.X R11, R11, 0x1, R6, P0 ;  /* 0x000000010b0b7824 */ /* 0x000fe400000e0606 */
[----:B------:R-:W-:-:S05]  /*0240*/  IMAD.WIDE R10, R0, 0x2, R10 ;  /* 0x00000002000a7825 */ /* 0x000fca00078e020a */
[----:B---3--:R-:W-:Y:S04]  /*0250*/  STG.E.U16 desc[UR4][R10.64], R17 ;  /* 0x000000110a007986 */ /* 0x008fe8000c101504 */
[----:B------:R-:W2:Y:S04]  /*0260*/  LDG.E.64 R12, desc[UR4][R4.64+0x10] ;  /* 0x00001004040c7981 */ /* 0x000ea8000c1e1b00 */
[----:B------:R-:W3:Y:S01]  /*0270*/  LDG.E.U16 R19, desc[UR4][R2.64+0x4] ;  /* 0x0000040402137981 */ /* 0x000ee2000c1e1500 */
[----:B--2---:R-:W-:-:S04]  /*0280*/  IADD3 R12, P0, PT, R7, R12, RZ ;  /* 0x0000000c070c7210 */ /* 0x004fc80007f1e0ff */
[----:B------:R-:W-:-:S03]  /*0290*/  IADD3.X R13, PT, PT, R13, R6, RZ, P0, !PT ;  /* 0x000000060d0d7210 */ /* 0x000fc600007fe4ff */
[----:B0-----:R-:W-:-:S05]  /*02a0*/  IMAD.WIDE R8, R0, 0x2, R12 ;  /* 0x0000000200087825 */ /* 0x001fca00078e020c */
[----:B---3--:R-:W-:Y:S04]  /*02b0*/  STG.E.U16 desc[UR4][R8.64], R19 ;  /* 0x0000001308007986 */ /* 0x008fe8000c101504 */
[----:B------:R-:W2:Y:S04]  /*02c0*/  LDG.E.64 R12, desc[UR4][R4.64+0x18] ;  /* 0x00001804040c7981 */ /* 0x000ea8000c1e1b00 */
[----:B------:R-:W3:Y:S01]  /*02d0*/  LDG.E.U16 R15, desc[UR4][R2.64+0x6] ;  /* 0x00000604020f7981 */ /* 0x000ee2000c1e1500 */
[----:B--2---:R-:W-:-:S05]  /*02e0*/  IADD3 R12, P0, PT, R7, R12, RZ ;  /* 0x0000000c070c7210 */ /* 0x004fca0007f1e0ff */
[----:B------:R-:W-:Y:S02]  /*02f0*/  IMAD.X R13, R13, 0x1, R6, P0 ;  /* 0x000000010d0d7824 */ /* 0x000fe400000e0606 */
[----:B------:R-:W-:-:S05]  /*0300*/  IMAD.WIDE R6, R0, 0x2, R12 ;  /* 0x0000000200067825 */ /* 0x000fca00078e020c */
[----:B---3--:R-:W-:Y:S01]  /*0310*/  STG.E.U16 desc[UR4][R6.64], R15 ;  /* 0x0000000f06007986 */ /* 0x008fe2000c101504 */
[----:B------:R-:W-:Y:S05]  /*0320*/  EXIT ;  /* 0x000000000000794d */ /* 0x000fea0003800000 */
.L_x_16:
        /* <DEDUP_REMOVED lines=13> */
.L_x_60:


//--------------------- .text._Z21nppiCopy_CxPxR_kernelIhLi4EEvPKT_iPKPS0_iii --------------------------
	.section	.text._Z21nppiCopy_CxPxR_kernelIhLi4EEvPKT_iPKPS0_iii,"ax",@progbits
	.align	128
        .global         _Z21nppiCopy_CxPxR_kernelIhLi4EEvPKT_iPKPS0_iii
        .type           _Z21nppiCopy_CxPxR_kernelIhLi4EEvPKT_iPKPS0_iii,@function
        .size           _Z21nppiCopy_CxPxR_kernelIhLi4EEvPKT_iPKPS0_iii,(.L_x_61 - _Z21nppiCopy_CxPxR_kernelIhLi4EEvPKT_iPKPS0_iii)
        .other          _Z21nppiCopy_CxPxR_kernelIhLi4EEvPKT_iPKPS0_iii,@"STO_CUDA_ENTRY STV_DEFAULT"
_Z21nppiCopy_CxPxR_kernelIhLi4EEvPKT_iPKPS0_iii:
.text._Z21nppiCopy_CxPxR_kernelIhLi4EEvPKT_iPKPS0_iii:
        /* <DEDUP_REMOVED lines=16> */
[----:B------:R-:W-:Y:S01]  /*0100*/  IMAD.SHL.U32 R2, R0, 0x4, RZ ;  /* 0x0000000400027824 */ /* 0x000fe200078e00ff */
[----:B------:R-:W0:Y:S04]  /*0110*/  LDCU.64 UR4, c[0x0][0x358] ;  /* 0x00006b00ff0477ac */ /* 0x000e280008000a00 */
[----:B------:R-:W-:Y:S01]  /*0120*/  SHF.R.S32.HI R10, RZ, 0x1f, R2 ;  /* 0x0000001fff0a7819 */ /* 0x000fe20000011402 */
[----:B------:R-:W2:Y:S01]  /*0130*/  LDCU.64 UR8, c[0x0][0x380] ;  /* 0x00007000ff0877ac */ /* 0x000ea20008000a00 */
[----:B-1----:R-:W-:Y:S01]  /*0140*/  IMAD R3, R8, UR6, RZ ;  /* 0x0000000608037c24 */ /* 0x002fe2000f8e02ff */
[----:B------:R-:W1:Y:S01]  /*0150*/  LDCU UR6, c[0x0][0x398] ;  /* 0x00007300ff0677ac */ /* 0x000e620008000800 */
[----:B0-----:R-:W3:Y:S03]  /*0160*/  LDG.E.64 R6, desc[UR4][R4.64] ;  /* 0x0000000404067981 */ /* 0x001ee6000c1e1b00 */
[----:B--2---:R-:W-:-:S02]  /*0170*/  IADD3 R2, P0, P1, R2, UR8, R3 ;  /* 0x0000000802027c10 */ /* 0x004fc4000f91e003 */
[----:B------:R-:W-:-:S04]  /*0180*/  SHF.R.S32.HI R3, RZ, 0x1f, R3 ;  /* 0x0000001fff037819 */ /* 0x000fc80000011403 */
[----:B------:R-:W-:-:S05]  /*0190*/  IADD3.X R3, PT, PT, R10, UR9, R3, P0, P1 ;  /* 0x000000090a037c10 */ /* 0x000fca00087e2403 */
[----:B------:R-:W2:Y:S01]  /*01a0*/  LDG.E.U8 R15, desc[UR4][R2.64] ;  /* 0x00000004020f7981 */ /* 0x000ea2000c1e1100 */
[----:B-1----:R-:W-:Y:S01]  /*01b0*/  IMAD R9, R8, UR6, RZ ;  /* 0x0000000608097c24 */ /* 0x002fe2000f8e02ff */
[----:B------:R-:W-:-:S04]  /*01c0*/  SHF.R.S32.HI R8, RZ, 0x1f, R0 ;  /* 0x0000001fff087819 */ /* 0x000fc80000011400 */
[----:B------:R-:W-:-:S04]  /*01d0*/  IADD3 R21, P0, PT, R0, R9, RZ ;  /* 0x0000000900157210 */ /* 0x000fc80007f1e0ff */
[----:B------:R-:W-:Y:S02]  /*01e0*/  LEA.HI.X.SX32 R23, R9, R8, 0x1, P0 ;  /* 0x0000000809177211 */ /* 0x000fe400000f0eff */
[----:B---3--:R-:W-:-:S05]  /*01f0*/  IADD3 R8, P0, PT, R6, R21, RZ ;  /* 0x0000001506087210 */ /* 0x008fca0007f1e0ff */
[----:B------:R-:W-:-:S05]  /*0200*/  IMAD.X R9, R7, 0x1, R23, P0 ;  /* 0x0000000107097824 */ /* 0x000fca00000e0617 */
[----:B--2---:R0:W-:Y:S04]  /*0210*/  STG.E.U8 desc[UR4][R8.64], R15 ;  /* 0x0000000f08007986 */ /* 0x0041e8000c101104 */
[----:B------:R-:W2:Y:S04]  /*0220*/  LDG.E.64 R6, desc[UR4][R4.64+0x8] ;  /* 0x0000080404067981 */ /* 0x000ea8000c1e1b00 */
[----:B------:R-:W3:Y:S01]  /*0230*/  LDG.E.U8 R17, desc[UR4][R2.64+0x1] ;  /* 0x0000010402117981 */ /* 0x000ee2000c1e1100 */
[----:B--2---:R-:W-:-:S05]  /*0240*/  IADD3 R10, P0, PT, R6, R21, RZ ;  /* 0x00000015060a7210 */ /* 0x004fca0007f1e0ff */
[----:B------:R-:W-:-:S05]  /*0250*/  IMAD.X R11, R7, 0x1, R23, P0 ;  /* 0x00000001070b7824 */ /* 0x000fca00000e0617 */
[----:B---3--:R-:W-:Y:S04]  /*0260*/  STG.E.U8 desc[UR4][R10.64], R17 ;  /* 0x000000110a007986 */ /* 0x008fe8000c101104 */
[----:B------:R-:W2:Y:S04]  /*0270*/  LDG.E.64 R6, desc[UR4][R4.64+0x10] ;  /* 0x0000100404067981 */ /* 0x000ea8000c1e1b00 */
[----:B------:R-:W3:Y:S01]  /*0280*/  LDG.E.U8 R19, desc[UR4][R2.64+0x2] ;  /* 0x0000020402137981 */ /* 0x000ee2000c1e1100 */
[----:B--2---:R-:W-:-:S05]  /*0290*/  IADD3 R12, P0, PT, R6, R21, RZ ;  /* 0x00000015060c7210 */ /* 0x004fca0007f1e0ff */
[----:B------:R-:W-:-:S05]  /*02a0*/  IMAD.X R13, R7, 0x1, R23, P0 ;  /* 0x00000001070d7824 */ /* 0x000fca00000e0617 */
[----:B---3--:R-:W-:Y:S04]  /*02b0*/  STG.E.U8 desc[UR4][R12.64], R19 ;  /* 0x000000130c007986 */ /* 0x008fe8000c101104 */
[----:B------:R-:W2:Y:S04]  /*02c0*/  LDG.E.64 R6, desc[UR4][R4.64+0x18] ;  /* 0x0000180404067981 */ /* 0x000ea8000c1e1b00 */
[----:B0-----:R-:W3:Y:S01]  /*02d0*/  LDG.E.U8 R9, desc[UR4][R2.64+0x3] ;  /* 0x0000030402097981 */ /* 0x001ee2000c1e1100 */
[----:B--2---:R-:W-:-:S05]  /*02e0*/  IADD3 R6, P0, PT, R6, R21, RZ ;  /* 0x0000001506067210 */ /* 0x004fca0007f1e0ff */
[----:B------:R-:W-:-:S05]  /*02f0*/  IMAD.X R7, R7, 0x1, R23, P0 ;  /* 0x0000000107077824 */ /* 0x000fca00000e0617 */
[----:B---3--:R-:W-:Y:S01]  /*0300*/  STG.E.U8 desc[UR4][R6.64], R9 ;  /* 0x0000000906007986 */ /* 0x008fe2000c101104 */
[----:B------:R-:W-:Y:S05]  /*0310*/  EXIT ;  /* 0x000000000000794d */ /* 0x000fea0003800000 */
.L_x_17:
        /* <DEDUP_REMOVED lines=14> */
.L_x_61:


//--------------------- .text._Z31nppiCopy_CxPxR_kernel_optimizedIiLi3EEvPKT_iPS0_S3_S3_iii --------------------------
	.section	.text._Z31nppiCopy_CxPxR_kernel_optimizedIiLi3EEvPKT_iPS0_S3_S3_iii,"ax",@progbits
	.align	128
        .global         _Z31nppiCopy_CxPxR_kernel_optimizedIiLi3EEvPKT_iPS0_S3_S3_iii
        .type           _Z31nppiCopy_CxPxR_kernel_optimizedIiLi3EEvPKT_iPS0_S3_S3_iii,@function
        .size           _Z31nppiCopy_CxPxR_kernel_optimizedIiLi3EEvPKT_iPS0_S3_S3_iii,(.L_x_62 - _Z31nppiCopy_CxPxR_kernel_optimizedIiLi3EEvPKT_iPS0_S3_S3_iii)
        .other          _Z31nppiCopy_CxPxR_kernel_optimizedIiLi3EEvPKT_iPS0_S3_S3_iii,@"STO_CUDA_ENTRY STV_DEFAULT"
_Z31nppiCopy_CxPxR_kernel_optimizedIiLi3EEvPKT_iPS0_S3_S3_iii:
.text._Z31nppiCopy_CxPxR_kernel_optimizedIiLi3EEvPKT_iPS0_S3_S3_iii:
        /* <DEDUP_REMOVED lines=16> */
[----:B------:R-:W2:Y:S01]  /*0100*/  LDCU.64 UR6, c[0x0][0x380] ;  /* 0x00007000ff0677ac */ /* 0x000ea20008000a00 */
[----:B------:R-:W3:Y:S02]  /*0110*/  LDCU.128 UR8, c[0x0][0x390] ;  /* 0x00007200ff0877ac */ /* 0x000ee40008000c00 */
[----:B0-----:R-:W-:Y:S01]  /*0120*/  ISETP.GE.AND P0, PT, R4, UR15, PT ;  /* 0x0000000f04007c0c */ /* 0x001fe2000bf06270 */
[----:B------:R-:W-:-:S02]  /*0130*/  IMAD R5, R2, UR14, RZ ;  /* 0x0000000e02057c24 */ /* 0x000fc4000f8e02ff */
[----:B-1----:R-:W-:Y:S01]  /*0140*/  IMAD R3, R2, UR4, RZ ;  /* 0x0000000402037c24 */ /* 0x002fe2000f8e02ff */
[----:B------:R-:W0:Y:S02]  /*0150*/  LDCU.64 UR4, c[0x0][0x358] ;  /* 0x00006b00ff0477ac */ /* 0x000e240008000a00 */
[----:B------:R-:W-:Y:S02]  /*0160*/  SHF.R.S32.HI R8, RZ, 0x1f, R5 ;  /* 0x0000001fff087819 */ /* 0x000fe40000011405 */
[----:B------:R-:W-:Y:S02]  /*0170*/  IADD3 R2, P4, PT, R5, UR12, RZ ;  /* 0x0000000c05027c10 */ /* 0x000fe4000ff9e0ff */
[----:B--2---:R-:W-:Y:S02]  /*0180*/  IADD3 R10, P1, PT, R3, UR6, RZ ;  /* 0x00000006030a7c10 */ /* 0x004fe4000ff3e0ff */
[C---:B---3--:R-:W-:Y:S02]  /*0190*/  IADD3 R6, P2, PT, R5.reuse, UR8, RZ ;  /* 0x0000000805067c10 */ /* 0x048fe4000ff5e0ff */
[----:B------:R-:W-:-:S02]  /*01a0*/  IADD3 R4, P3, PT, R5, UR10, RZ ;  /* 0x0000000a05047c10 */ /* 0x000fc4000ff7e0ff */
[----:B------:R-:W-:Y:S02]  /*01b0*/  LEA.HI.X.SX32 R11, R3, UR7, 0x1, P1 ;  /* 0x00000007030b7c11 */ /* 0x000fe400088f0eff */
[C---:B------:R-:W-:Y:S02]  /*01c0*/  IADD3.X R7, PT, PT, R8.reuse, UR9, RZ, P2, !PT ;  /* 0x0000000908077c10 */ /* 0x040fe400097fe4ff */
[C---:B------:R-:W-:Y:S02]  /*01d0*/  IADD3.X R5, PT, PT, R8.reuse, UR11, RZ, P3, !PT ;  /* 0x0000000b08057c10 */ /* 0x040fe40009ffe4ff */
[----:B------:R-:W-:Y:S01]  /*01e0*/  IADD3.X R3, PT, PT, R8, UR13, RZ, P4, !PT ;  /* 0x0000000d08037c10 */ /* 0x000fe2000a7fe4ff */
[----:B0-----:R-:W-:Y:S06]  /*01f0*/  @!P0 BRA `(.L_x_18) ;  /* 0x0000000000588947 */ /* 0x001fec0003800000 */
[----:B------:R-:W-:-:S13]  /*0200*/  ISETP.GE.AND P0, PT, R9, UR15, PT ;  /* 0x0000000f09007c0c */ /* 0x000fda000bf06270 */
[----:B------:R-:W-:Y:S05]  /*0210*/  @P0 EXIT ;  /* 0x000000000000094d */ /* 0x000fea0003800000 */
[----:B------:R-:W-:Y:S02]  /*0220*/  IMAD R21, R0, 0xc, RZ ;  /* 0x0000000c00157824 */ /* 0x000fe400078e02ff */
[----:B------:R-:W-:-:S07]  /*0230*/  IMAD.MOV.U32 R0, RZ, RZ, 0x1 ;  /* 0x00000001ff007424 */ /* 0x000fce00078e00ff */
.L_x_19:
[----:B------:R-:W-:-:S05]  /*0240*/  IMAD.WIDE R18, R21, 0x4, R10 ;  /* 0x0000000415127825 */ /* 0x000fca00078e020a */
[----:B0-----:R-:W2:Y:S01]  /*0250*/  LDG.E R23, desc[UR4][R18.64] ;  /* 0x0000000412177981 */ /* 0x001ea2000c1e1900 */
[----:B------:R-:W-:-:S05]  /*0260*/  IMAD.WIDE R16, R9, 0x4, R6 ;  /* 0x0000000409107825 */ /* 0x000fca00078e0206 */
[----:B--2---:R0:W-:Y:S04]  /*0270*/  STG.E desc[UR4][R16.64], R23 ;  /* 0x0000001710007986 */ /* 0x0041e8000c101904 */
[----:B------:R-:W2:Y:S01]  /*0280*/  LDG.E R25, desc[UR4][R18.64+0x4] ;  /* 0x0000040412197981 */ /* 0x000ea2000c1e1900 */
[----:B------:R-:W-:-:S05]  /*0290*/  IMAD.WIDE R14, R9, 0x4, R4 ;  /* 0x00000004090e7825 */ /* 0x000fca00078e0204 */
[----:B--2---:R0:W-:Y:S04]  /*02a0*/  STG.E desc[UR4][R14.64], R25 ;  /* 0x000000190e007986 */ /* 0x0041e8000c101904 */
[----:B------:R-:W2:Y:S01]  /*02b0*/  LDG.E R27, desc[UR4][R18.64+0x8] ;  /* 0x00000804121b7981 */ /* 0x000ea2000c1e1900 */
[----:B------:R-:W-:Y:S01]  /*02c0*/  IMAD.WIDE R12, R9, 0x4, R2 ;  /* 0x00000004090c7825 */ /* 0x000fe200078e0202 */
[----:B------:R-:W-:Y:S02]  /*02d0*/  IADD3 R8, PT, PT, R0, -0x1, RZ ;  /* 0xffffffff00087810 */ /* 0x000fe40007ffe0ff */
[----:B------:R-:W-:Y:S01]  /*02e0*/  IADD3 R21, PT, PT, R21, 0x3, RZ ;  /* 0x0000000315157810 */ /* 0x000fe20007ffe0ff */
[----:B------:R-:W-:Y:S01]  /*02f0*/  VIADD R9, R9, 0x1 ;  /* 0x0000000109097836 */ /* 0x000fe20000000000 */
[----:B------:R-:W-:Y:S01]  /*0300*/  ISETP.GE.U32.AND P0, PT, R8, 0x3, PT ;  /* 0x000000030800780c */ /* 0x000fe20003f06070 */
[----:B------:R-:W-:-:S03]  /*0310*/  VIADD R0, R0, 0x1 ;  /* 0x0000000100007836 */ /* 0x000fc60000000000 */
[----:B------:R-:W-:Y:S01]  /*0320*/  ISETP.LT.AND P1, PT, R9, UR15, PT ;  /* 0x0000000f09007c0c */ /* 0x000fe2000bf21270 */
[----:B--2---:R0:W-:-:S12]  /*0330*/  STG.E desc[UR4][R12.64], R27 ;  /* 0x0000001b0c007986 */ /* 0x0041d8000c101904 */
[----:B------:R-:W-:Y:S05]  /*0340*/  @!P0 BRA P1, `(.L_x_19) ;  /* 0xfffffffc00bc8947 */ /* 0x000fea000083ffff */
[----:B------:R-:W-:Y:S05]  /*0350*/  EXIT ;  /* 0x000000000000794d */ /* 0x000fea0003800000 */
.L_x_18:
[----:B------:R-:W-:-:S04]  /*0360*/  IMAD R13, R0, 0xc, RZ ;  /* 0x0000000c000d7824 */ /* 0x000fc800078e02ff */
[----:B------:R-:W-:-:S05]  /*0370*/  IMAD.WIDE R10, R13, 0x4, R10 ;  /* 0x000000040d0a7825 */ /* 0x000fca00078e020a */
[----:B------:R-:W2:Y:S01]  /*0380*/  LDG.E R13, desc[UR4][R10.64] ;  /* 0x000000040a0d7981 */ /* 0x000ea2000c1e1900 */
[----:B------:R-:W-:-:S05]  /*0390*/  IMAD.WIDE R6, R9, 0x4, R6 ;  /* 0x0000000409067825 */ /* 0x000fca00078e0206 */
[----:B--2---:R0:W-:Y:S04]  /*03a0*/  STG.E desc[UR4][R6.64], R13 ;  /* 0x0000000d06007986 */ /* 0x0041e8000c101904 */
[----:B------:R-:W2:Y:S01]  /*03b0*/  LDG.E R15, desc[UR4][R10.64+0x4] ;  /* 0x000004040a0f7981 */ /* 0x000ea2000c1e1900 */
[----:B------:R-:W-:-:S05]  /*03c0*/  IMAD.WIDE R4, R9, 0x4, R4 ;  /* 0x0000000409047825 */ /* 0x000fca00078e0204 */
[----:B--2---:R1:W-:Y:S04]  /*03d0*/  STG.E desc[UR4][R4.64], R15 ;  /* 0x0000000f04007986 */ /* 0x0043e8000c101904 */
[----:B------:R-:W2:Y:S01]  /*03e0*/  LDG.E R17, desc[UR4][R10.64+0x8] ;  /* 0x000008040a117981 */ /* 0x000ea2000c1e1900 */
[----:B------:R-:W-:-:S05]  /*03f0*/  IMAD.WIDE R2, R9, 0x4, R2 ;  /* 0x0000000409027825 */ /* 0x000fca00078e0202 */
[----:B--2---:R2:W-:Y:S04]  /*0400*/  STG.E desc[UR4][R2.64], R17 ;  /* 0x0000001102007986 */ /* 0x0045e8000c101904 */
[----:B------:R-:W3:Y:S04]  /*0410*/  LDG.E R9, desc[UR4][R10.64+0xc] ;  /* 0x00000c040a097981 */ /* 0x000ee8000c1e1900 */
[----:B---3--:R3:W-:Y:S04]  /*0420*/  STG.E desc[UR4][R6.64+0x4], R9 ;  /* 0x0000040906007986 */ /* 0x0087e8000c101904 */
[----:B------:R-:W4:Y:S04]  /*0430*/  LDG.E R19, desc[UR4][R10.64+0x10] ;  /* 0x000010040a137981 */ /* 0x000f28000c1e1900 */
[----:B----4-:R4:W-:Y:S04]  /*0440*/  STG.E desc[UR4][R4.64+0x4], R19 ;  /* 0x0000041304007986 */ /* 0x0109e8000c101904 */
[----:B0-----:R-:W5:Y:S04]  /*0450*/  LDG.E R13, desc[UR4][R10.64+0x14] ;  /* 0x000014040a0d7981 */ /* 0x001f68000c1e1900 */
[----:B-----5:R0:W-:Y:S04]  /*0460*/  STG.E desc[UR4][R2.64+0x4], R13 ;  /* 0x0000040d02007986 */ /* 0x0201e8000c101904 */
[----:B------:R-:W5:Y:S04]  /*0470*/  LDG.E R21, desc[UR4][R10.64+0x18] ;  /* 0x000018040a157981 */ /* 0x000f68000c1e1900 */
[----:B-----5:R-:W-:Y:S04]  /*0480*/  STG.E desc[UR4][R6.64+0x8], R21 ;  /* 0x0000081506007986 */ /* 0x020fe8000c101904 */
[----:B-1----:R-:W5:Y:S04]  /*0490*/  LDG.E R15, desc[UR4][R10.64+0x1c] ;  /* 0x00001c040a0f7981 */ /* 0x002f68000c1e1900 */
[----:B-----5:R-:W-:Y:S04]  /*04a0*/  STG.E desc[UR4][R4.64+0x8], R15 ;  /* 0x0000080f04007986 */ /* 0x020fe8000c101904 */
[----:B--2---:R-:W2:Y:S04]  /*04b0*/  LDG.E R17, desc[UR4][R10.64+0x20] ;  /* 0x000020040a117981 */ /* 0x004ea8000c1e1900 */
[----:B--2---:R-:W-:Y:S04]  /*04c0*/  STG.E desc[UR4][R2.64+0x8], R17 ;  /* 0x0000081102007986 */ /* 0x004fe8000c101904 */
[----:B---3--:R-:W2:Y:S04]  /*04d0*/  LDG.E R9, desc[UR4][R10.64+0x24] ;  /* 0x000024040a097981 */ /* 0x008ea8000c1e1900 */
[----:B--2---:R-:W-:Y:S04]  /*04e0*/  STG.E desc[UR4][R6.64+0xc], R9 ;  /* 0x00000c0906007986 */ /* 0x004fe8000c101904 */
[----:B----4-:R-:W2:Y:S04]  /*04f0*/  LDG.E R19, desc[UR4][R10.64+0x28] ;  /* 0x000028040a137981 */ /* 0x010ea8000c1e1900 */
[----:B--2---:R-:W-:Y:S04]  /*0500*/  STG.E desc[UR4][R4.64+0xc], R19 ;  /* 0x00000c1304007986 */ /* 0x004fe8000c101904 */
[----:B0-----:R-:W2:Y:S04]  /*0510*/  LDG.E R13, desc[UR4][R10.64+0x2c] ;  /* 0x00002c040a0d7981 */ /* 0x001ea8000c1e1900 */
[----:B--2---:R-:W-:Y:S01]  /*0520*/  STG.E desc[UR4][R2.64+0xc], R13 ;  /* 0x00000c0d02007986 */ /* 0x004fe2000c101904 */
[----:B------:R-:W-:Y:S05]  /*0530*/  EXIT ;  /* 0x000000000000794d */ /* 0x000fea0003800000 */
.L_x_20:
        /* <DEDUP_REMOVED lines=12> */
.L_x_62:


//--------------------- .text._Z31nppiCopy_CxPxR_kernel_optimizedIsLi3EEvPKT_iPS0_S3_S3_iii --------------------------
	.section	.text._Z31nppiCopy_CxPxR_kernel_optimizedIsLi3EEvPKT_iPS0_S3_S3_iii,"ax",@progbits
	.align	128
        .global         _Z31nppiCopy_CxPxR_kernel_optimizedIsLi3EEvPKT_iPS0_S3_S3_iii
        .type           _Z31nppiCopy_CxPxR_kernel_optimizedIsLi3EEvPKT_iPS0_S3_S3_iii,@function
        .size           _Z31nppiCopy_CxPxR_kernel_optimizedIsLi3EEvPKT_iPS0_S3_S3_iii,(.L_x_63 - _Z31nppiCopy_CxPxR_kernel_optimizedIsLi3EEvPKT_iPS0_S3_S3_iii)
        .other          _Z31nppiCopy_CxPxR_kernel_optimizedIsLi3EEvPKT_iPS0_S3_S3_iii,@"STO_CUDA_ENTRY STV_DEFAULT"
_Z31nppiCopy_CxPxR_kernel_optimizedIsLi3EEvPKT_iPS0_S3_S3_iii:
.text._Z31nppiCopy_CxPxR_kernel_optimizedIsLi3EEvPKT_iPS0_S3_S3_iii:
        /* <DEDUP_REMOVED lines=36> */
.L_x_22:
[----:B------:R-:W-:-:S05]  /*0240*/  IMAD.WIDE R18, R21, 0x2, R10 ;  /* 0x0000000215127825 */ /* 0x000fca00078e020a */
[----:B0-----:R-:W2:Y:S01]  /*0250*/  LDG.E.U16 R23, desc[UR4][R18.64] ;  /* 0x0000000412177981 */ /* 0x001ea2000c1e1500 */
[----:B------:R-:W-:-:S05]  /*0260*/  IMAD.WIDE R16, R9, 0x2, R6 ;  /* 0x0000000209107825 */ /* 0x000fca00078e0206 */
[----:B--2---:R0:W-:Y:S04]  /*0270*/  STG.E.U16 desc[UR4][R16.64], R23 ;  /* 0x0000001710007986 */ /* 0x0041e8000c101504 */
[----:B------:R-:W2:Y:S01]  /*0280*/  LDG.E.U16 R25, desc[UR4][R18.64+0x2] ;  /* 0x0000020412197981 */ /* 0x000ea2000c1e1500 */
[----:B------:R-:W-:-:S05]  /*0290*/  IMAD.WIDE R14, R9, 0x2, R4 ;  /* 0x00000002090e7825 */ /* 0x000fca00078e0204 */
[----:B--2---:R0:W-:Y:S04]  /*02a0*/  STG.E.U16 desc[UR4][R14.64], R25 ;  /* 0x000000190e007986 */ /* 0x0041e8000c101504 */
[----:B------:R-:W2:Y:S01]  /*02b0*/  LDG.E.U16 R27, desc[UR4][R18.64+0x4] ;  /* 0x00000404121b7981 */ /* 0x000ea2000c1e1500 */
[----:B------:R-:W-:Y:S01]  /*02c0*/  IMAD.WIDE R12, R9, 0x2, R2 ;  /* 0x00000002090c7825 */ /* 0x000fe200078e0202 */
[----:B------:R-:W-:Y:S02]  /*02d0*/  IADD3 R8, PT, PT, R0, -0x1, RZ ;  /* 0xffffffff00087810 */ /* 0x000fe40007ffe0ff */
[----:B------:R-:W-:Y:S01]  /*02e0*/  IADD3 R21, PT, PT, R21, 0x3, RZ ;  /* 0x0000000315157810 */ /* 0x000fe20007ffe0ff */
[----:B------:R-:W-:Y:S01]  /*02f0*/  VIADD R9, R9, 0x1 ;  /* 0x0000000109097836 */ /* 0x000fe20000000000 */
[----:B------:R-:W-:Y:S01]  /*0300*/  ISETP.GE.U32.AND P0, PT, R8, 0x3, PT ;  /* 0x000000030800780c */ /* 0x000fe20003f06070 */
[----:B------:R-:W-:-:S03]  /*0310*/  VIADD R0, R0, 0x1 ;  /* 0x0000000100007836 */ /* 0x000fc60000000000 */
[----:B------:R-:W-:Y:S01]  /*0320*/  ISETP.LT.AND P1, PT, R9, UR15, PT ;  /* 0x0000000f09007c0c */ /* 0x000fe2000bf21270 */
[----:B--2---:R0:W-:-:S12]  /*0330*/  STG.E.U16 desc[UR4][R12.64], R27 ;  /* 0x0000001b0c007986 */ /* 0x0041d8000c101504 */
[----:B------:R-:W-:Y:S05]  /*0340*/  @!P0 BRA P1, `(.L_x_22) ;  /* 0xfffffffc00bc8947 */ /* 0x000fea000083ffff */
[----:B------:R-:W-:Y:S05]  /*0350*/  EXIT ;  /* 0x000000000000794d */ /* 0x000fea0003800000 */
.L_x_21:
[----:B------:R-:W-:-:S04]  /*0360*/  IMAD R13, R0, 0xc, RZ ;  /* 0x0000000c000d7824 */ /* 0x000fc800078e02ff */
[----:B------:R-:W-:-:S05]  /*0370*/  IMAD.WIDE R10, R13, 0x2, R10 ;  /* 0x000000020d0a7825 */ /* 0x000fca00078e020a */
[----:B------:R-:W2:Y:S01]  /*0380*/  LDG.E.U16 R13, desc[UR4][R10.64] ;  /* 0x000000040a0d7981 */ /* 0x000ea2000c1e1500 */
[----:B------:R-:W-:-:S05]  /*0390*/  IMAD.WIDE R6, R9, 0x2, R6 ;  /* 0x0000000209067825 */ /* 0x000fca00078e0206 */
[----:B--2---:R0:W-:Y:S04]  /*03a0*/  STG.E.U16 desc[UR4][R6.64], R13 ;  /* 0x0000000d06007986 */ /* 0x0041e8000c101504 */
[----:B------:R-:W2:Y:S01]  /*03b0*/  LDG.E.U16 R15, desc[UR4][R10.64+0x2] ;  /* 0x000002040a0f7981 */ /* 0x000ea2000c1e1500 */
[----:B------:R-:W-:-:S05]  /*03c0*/  IMAD.WIDE R4, R9, 0x2, R4 ;  /* 0x0000000209047825 */ /* 0x000fca00078e0204 */
[----:B--2---:R1:W-:Y:S04]  /*03d0*/  STG.E.U16 desc[UR4][R4.64], R15 ;  /* 0x0000000f04007986 */ /* 0x0043e8000c101504 */
[----:B------:R-:W2:Y:S01]  /*03e0*/  LDG.E.U16 R17, desc[UR4][R10.64+0x4] ;  /* 0x000004040a117981 */ /* 0x000ea2000c1e1500 */
[----:B------:R-:W-:-:S05]  /*03f0*/  IMAD.WIDE R2, R9, 0x2, R2 ;  /* 0x0000000209027825 */ /* 0x000fca00078e0202 */
[----:B--2---:R2:W-:Y:S04]  /*0400*/  STG.E.U16 desc[UR4][R2.64], R17 ;  /* 0x0000001102007986 */ /* 0x0045e8000c101504 */
[----:B------:R-:W3:Y:S04]  /*0410*/  LDG.E.U16 R9, desc[UR4][R10.64+0x6] ;  /* 0x000006040a097981 */ /* 0x000ee8000c1e1500 */
[----:B---3--:R3:W-:Y:S04]  /*0420*/  STG.E.U16 desc[UR4][R6.64+0x2], R9 ;  /* 0x0000020906007986 */ /* 0x0087e8000c101504 */
[----:B------:R-:W4:Y:S04]  /*0430*/  LDG.E.U16 R19, desc[UR4][R10.64+0x8] ;  /* 0x000008040a137981 */ /* 0x000f28000c1e1500 */
[----:B----4-:R4:W-:Y:S04]  /*0440*/  STG.E.U16 desc[UR4][R4.64+0x2], R19 ;  /* 0x0000021304007986 */ /* 0x0109e8000c101504 */
[----:B0-----:R-:W5:Y:S04]  /*0450*/  LDG.E.U16 R13, desc[UR4][R10.64+0xa] ;  /* 0x00000a040a0d7981 */ /* 0x001f68000c1e1500 */
[----:B-----5:R0:W-:Y:S04]  /*0460*/  STG.E.U16 desc[UR4][R2.64+0x2], R13 ;  /* 0x0000020d02007986 */ /* 0x0201e8000c101504 */
[----:B------:R-:W5:Y:S04]  /*0470*/  LDG.E.U16 R21, desc[UR4][R10.64+0xc] ;  /* 0x00000c040a157981 */ /* 0x000f68000c1e1500 */
[----:B-----5:R-:W-:Y:S04]  /*0480*/  STG.E.U16 desc[UR4][R6.64+0x4], R21 ;  /* 0x0000041506007986 */ /* 0x020fe8000c101504 */
[----:B-1----:R-:W5:Y:S04]  /*0490*/  LDG.E.U16 R15, desc[UR4][R10.64+0xe] ;  /* 0x00000e040a0f7981 */ /* 0x002f68000c1e1500 */
[----:B-----5:R-:W-:Y:S04]  /*04a0*/  STG.E.U16 desc[UR4][R4.64+0x4], R15 ;  /* 0x0000040f04007986 */ /* 0x020fe8000c101504 */
[----:B--2---:R-:W2:Y:S04]  /*04b0*/  LDG.E.U16 R17, desc[UR4][R10.64+0x10] ;  /* 0x000010040a117981 */ /* 0x004ea8000c1e1500 */
[----:B--2---:R-:W-:Y:S04]  /*04c0*/  STG.E.U16 desc[UR4][R2.64+0x4], R17 ;  /* 0x0000041102007986 */ /* 0x004fe8000c101504 */
[----:B---3--:R-:W2:Y:S04]  /*04d0*/  LDG.E.U16 R9, desc[UR4][R10.64+0x12] ;  /* 0x000012040a097981 */ /* 0x008ea8000c1e1500 */
[----:B--2---:R-:W-:Y:S04]  /*04e0*/  STG.E.U16 desc[UR4][R6.64+0x6], R9 ;  /* 0x0000060906007986 */ /* 0x004fe8000c101504 */
[----:B----4-:R-:W2:Y:S04]  /*04f0*/  LDG.E.U16 R19, desc[UR4][R10.64+0x14] ;  /* 0x000014040a137981 */ /* 0x010ea8000c1e1500 */
[----:B--2---:R-:W-:Y:S04]  /*0500*/  STG.E.U16 desc[UR4][R4.64+0x6], R19 ;  /* 0x0000061304007986 */ /* 0x004fe8000c101504 */
[----:B0-----:R-:W2:Y:S04]  /*0510*/  LDG.E.U16 R13, desc[UR4][R10.64+0x16] ;  /* 0x000016040a0d7981 */ /* 0x001ea8000c1e1500 */
[----:B--2---:R-:W-:Y:S01]  /*0520*/  STG.E.U16 desc[UR4][R2.64+0x6], R13 ;  /* 0x0000060d02007986 */ /* 0x004fe2000c101504 */
[----:B------:R-:W-:Y:S05]  /*0530*/  EXIT ;  /* 0x000000000000794d */ /* 0x000fea0003800000 */
.L_x_23:
        /* <DEDUP_REMOVED lines=12> */
.L_x_63:


//--------------------- .text._Z31nppiCopy_CxPxR_kernel_optimizedItLi3EEvPKT_iPS0_S3_S3_iii --------------------------
	.section	.text._Z31nppiCopy_CxPxR_kernel_optimizedItLi3EEvPKT_iPS0_S3_S3_iii,"ax",@progbits
	.align	128
        .global         _Z31nppiCopy_CxPxR_kernel_optimizedItLi3EEvPKT_iPS0_S3_S3_iii
        .type           _Z31nppiCopy_CxPxR_kernel_optimizedItLi3EEvPKT_iPS0_S3_S3_iii,@function
        .size           _Z31nppiCopy_CxPxR_kernel_optimizedItLi3EEvPKT_iPS0_S3_S3_iii,(.L_x_64 - _Z31nppiCopy_CxPxR_kernel_optimizedItLi3EEvPKT_iPS0_S3_S3_iii)
        .other          _Z31nppiCopy_CxPxR_kernel_optimizedItLi3EEvPKT_iPS0_S3_S3_iii,@"STO_CUDA_ENTRY STV_DEFAULT"
_Z31nppiCopy_CxPxR_kernel_optimizedItLi3EEvPKT_iPS0_S3_S3_iii:
.text._Z31nppiCopy_CxPxR_kernel_optimizedItLi3EEvPKT_iPS0_S3_S3_iii:
        /* <DEDUP_REMOVED lines=36> */
.L_x_25:
        /* <DEDUP_REMOVED lines=18> */
.L_x_24:
        /* <DEDUP_REMOVED lines=30> */
.L_x_26:
        /* <DEDUP_REMOVED lines=12> */
.L_x_64:


//--------------------- .text._Z31nppiCopy_CxPxR_kernel_optimizedIhLi3EEvPKT_iPS0_S3_S3_iii --------------------------
	.section	.text._Z31nppiCopy_CxPxR_kernel_optimizedIhLi3EEvPKT_iPS0_S3_S3_iii,"ax",@progbits
	.align	128
        .global         _Z31nppiCopy_CxPxR_kernel_optimizedIhLi3EEvPKT_iPS0_S3_S3_iii
        .type           _Z31nppiCopy_CxPxR_kernel_optimizedIhLi3EEvPKT_iPS0_S3_S3_iii,@function
        .size           _Z31nppiCopy_CxPxR_kernel_optimizedIhLi3EEvPKT_iPS0_S3_S3_iii,(.L_x_65 - _Z31nppiCopy_CxPxR_kernel_optimizedIhLi3EEvPKT_iPS0_S3_S3_iii)
        .other          _Z31nppiCopy_CxPxR_kernel_optimizedIhLi3EEvPKT_iPS0_S3_S3_iii,@"STO_CUDA_ENTRY STV_DEFAULT"
_Z31nppiCopy_CxPxR_kernel_optimizedIhLi3EEvPKT_iPS0_S3_S3_iii:
.text._Z31nppiCopy_CxPxR_kernel_optimizedIhLi3EEvPKT_iPS0_S3_S3_iii:
        /* <DEDUP_REMOVED lines=16> */
[----:B------:R-:W2:Y:S01]  /*0100*/  LDCU.64 UR8, c[0x0][0x380] ;  /* 0x00007000ff0877ac */ /* 0x000ea20008000a00 */
[----:B------:R-:W3:Y:S01]  /*0110*/  LDCU.128 UR12, c[0x0][0x390] ;  /* 0x00007200ff0c77ac */ /* 0x000ee20008000c00 */
[----:B------:R-:W4:Y:S02]  /*0120*/  LDCU.64 UR4, c[0x0][0x358] ;  /* 0x00006b00ff0477ac */ /* 0x000f240008000a00 */
[----:B0-----:R-:W-:Y:S01]  /*0130*/  ISETP.GE.AND P0, PT, R3, UR19, PT ;  /* 0x0000001303007c0c */ /* 0x001fe2000bf06270 */
[----:B------:R-:W-:-:S02]  /*0140*/  IMAD R4, R2, UR18, RZ ;  /* 0x0000001202047c24 */ /* 0x000fc4000f8e02ff */
[----:B-1----:R-:W-:-:S03]  /*0150*/  IMAD R2, R2, UR6, RZ ;  /* 0x0000000602027c24 */ /* 0x002fc6000f8e02ff */
[----:B------:R-:W-:Y:S02]  /*0160*/  IADD3 R3, P4, PT, R4, UR16, RZ ;  /* 0x0000001004037c10 */ /* 0x000fe4000ff9e0ff */
[----:B------:R-:W-:Y:S02]  /*0170*/  SHF.R.S32.HI R7, RZ, 0x1f, R4 ;  /* 0x0000001fff077819 */ /* 0x000fe40000011404 */
[----:B--2---:R-:W-:Y:S02]  /*0180*/  IADD3 R25, P1, PT, R2, UR8, RZ ;  /* 0x0000000802197c10 */ /* 0x004fe4000ff3e0ff */
[C---:B---3--:R-:W-:Y:S02]  /*0190*/  IADD3 R11, P2, PT, R4.reuse, UR12, RZ ;  /* 0x0000000c040b7c10 */ /* 0x048fe4000ff5e0ff */
[----:B------:R-:W-:Y:S02]  /*01a0*/  IADD3 R5, P3, PT, R4, UR14, RZ ;  /* 0x0000000e04057c10 */ /* 0x000fe4000ff7e0ff */
[----:B------:R-:W-:-:S02]  /*01b0*/  LEA.HI.X.SX32 R27, R2, UR9, 0x1, P1 ;  /* 0x00000009021b7c11 */ /* 0x000fc400088f0eff */
[C---:B------:R-:W-:Y:S02]  /*01c0*/  IADD3.X R9, PT, PT, R7.reuse, UR13, RZ, P2, !PT ;  /* 0x0000000d07097c10 */ /* 0x040fe400097fe4ff */
[C---:B------:R-:W-:Y:S02]  /*01d0*/  IADD3.X R4, PT, PT, R7.reuse, UR15, RZ, P3, !PT ;  /* 0x0000000f07047c10 */ /* 0x040fe40009ffe4ff */
[----:B------:R-:W-:Y:S01]  /*01e0*/  IADD3.X R2, PT, PT, R7, UR17, RZ, P4, !PT ;  /* 0x0000001107027c10 */ /* 0x000fe2000a7fe4ff */
[----:B----4-:R-:W-:Y:S06]  /*01f0*/  @!P0 BRA `(.L_x_27) ;  /* 0x00000000006c8947 */ /* 0x010fec0003800000 */
[----:B------:R-:W-:-:S13]  /*0200*/  ISETP.GE.AND P0, PT, R0, UR19, PT ;  /* 0x0000001300007c0c */ /* 0x000fda000bf06270 */
[----:B------:R-:W-:Y:S05]  /*0210*/  @P0 EXIT ;  /* 0x000000000000094d */ /* 0x000fea0003800000 */
[----:B------:R-:W-:Y:S02]  /*0220*/  IMAD R8, R6, 0xc, RZ ;  /* 0x0000000c06087824 */ /* 0x000fe400078e02ff */
[----:B------:R-:W-:-:S07]  /*0230*/  IMAD.MOV.U32 R10, RZ, RZ, 0x1 ;  /* 0x00000001ff0a7424 */ /* 0x000fce00078e00ff */
.L_x_28:
[----:B------:R-:W-:-:S04]  /*0240*/  IADD3 R6, P0, PT, R8, R25, RZ ;  /* 0x0000001908067210 */ /* 0x000fc80007f1e0ff */
[----:B------:R-:W-:-:S05]  /*0250*/  LEA.HI.X.SX32 R7, R8, R27, 0x1, P0 ;  /* 0x0000001b08077211 */ /* 0x000fca00000f0eff */
[----:B0-----:R-:W2:Y:S01]  /*0260*/  LDG.E.U8 R19, desc[UR4][R6.64] ;  /* 0x0000000406137981 */ /* 0x001ea2000c1e1100 */
[----:B------:R-:W-:Y:S02]  /*0270*/  SHF.R.S32.HI R17, RZ, 0x1f, R0 ;  /* 0x0000001fff117819 */ /* 0x000fe40000011400 */
[----:B------:R-:W-:-:S05]  /*0280*/  IADD3 R12, P0, PT, R0, R11, RZ ;  /* 0x0000000b000c7210 */ /* 0x000fca0007f1e0ff */
[----:B------:R-:W-:Y:S01]  /*0290*/  IMAD.X R13, R17, 0x1, R9, P0 ;  /* 0x00000001110d7824 */ /* 0x000fe200000e0609 */
[----:B------:R-:W-:-:S04]  /*02a0*/  IADD3 R14, P0, PT, R0, R5, RZ ;  /* 0x00000005000e7210 */ /* 0x000fc80007f1e0ff */
[----:B--2---:R0:W-:Y:S04]  /*02b0*/  STG.E.U8 desc[UR4][R12.64], R19 ;  /* 0x000000130c007986 */ /* 0x0041e8000c101104 */
[----:B------:R-:W2:Y:S01]  /*02c0*/  LDG.E.U8 R21, desc[UR4][R6.64+0x1] ;  /* 0x0000010406157981 */ /* 0x000ea2000c1e1100 */
[----:B------:R-:W-:Y:S01]  /*02d0*/  IMAD.X R15, R17, 0x1, R4, P0 ;  /* 0x00000001110f7824 */ /* 0x000fe200000e0604 */
[----:B------:R-:W-:-:S04]  /*02e0*/  IADD3 R16, P0, PT, R0, R3, RZ ;  /* 0x0000000300107210 */ /* 0x000fc80007f1e0ff */
[----:B--2---:R0:W-:Y:S04]  /*02f0*/  STG.E.U8 desc[UR4][R14.64], R21 ;  /* 0x000000150e007986 */ /* 0x0041e8000c101104 */
[----:B------:R-:W2:Y:S01]  /*0300*/  LDG.E.U8 R23, desc[UR4][R6.64+0x2] ;  /* 0x0000020406177981 */ /* 0x000ea2000c1e1100 */
[----:B------:R-:W-:Y:S02]  /*0310*/  IMAD.X R17, R17, 0x1, R2, P0 ;  /* 0x0000000111117824 */ /* 0x000fe400000e0602 */
        /* <DEDUP_REMOVED lines=9> */
.L_x_27:
[----:B------:R-:W-:-:S05]  /*03b0*/  IMAD R8, R6, 0xc, RZ ;  /* 0x0000000c06087824 */ /* 0x000fca00078e02ff */
[----:B------:R-:W-:-:S04]  /*03c0*/  IADD3 R6, P0, PT, R8, R25, RZ ;  /* 0x0000001908067210 */ /* 0x000fc80007f1e0ff */
[----:B------:R-:W-:-:S05]  /*03d0*/  LEA.HI.X.SX32 R7, R8, R27, 0x1, P0 ;  /* 0x0000001b08077211 */ /* 0x000fca00000f0eff */
[----:B------:R-:W2:Y:S01]  /*03e0*/  LDG.E.U8 R13, desc[UR4][R6.64] ;  /* 0x00000004060d7981 */ /* 0x000ea2000c1e1100 */
[----:B------:R-:W-:Y:S02]  /*03f0*/  IADD3 R8, P0, PT, R0, R11, RZ ;  /* 0x0000000b00087210 */ /* 0x000fe40007f1e0ff */
[----:B------:R-:W-:-:S05]  /*0400*/  SHF.R.S32.HI R19, RZ, 0x1f, R0 ;  /* 0x0000001fff137819 */ /* 0x000fca0000011400 */
        /* <DEDUP_REMOVED lines=8> */
[----:B------:R-:W-:-:S05]  /*0490*/  IMAD.X R5, R19, 0x1, R2, P0 ;  /* 0x0000000113057824 */ /* 0x000fca00000e0602 */
[----:B--2---:R2:W-:Y:S04]  /*04a0*/  STG.E.U8 desc[UR4][R4.64], R17 ;  /* 0x0000001104007986 */ /* 0x0045e8000c101104 */
[----:B------:R-:W3:Y:S04]  /*04b0*/  LDG.E.U8 R3, desc[UR4][R6.64+0x3] ;  /* 0x0000030406037981 */ /* 0x000ee8000c1e1100 */
[----:B---3--:R3:W-:Y:S04]  /*04c0*/  STG.E.U8 desc[UR4][R8.64+0x1], R3 ;  /* 0x0000010308007986 */ /* 0x0087e8000c101104 */
[----:B0-----:R-:W4:Y:S04]  /*04d0*/  LDG.E.U8 R13, desc[UR4][R6.64+0x4] ;  /* 0x00000404060d7981 */ /* 0x001f28000c1e1100 */
[----:B----4-:R0:W-:Y:S04]  /*04e0*/  STG.E.U8 desc[UR4][R10.64+0x1], R13 ;  /* 0x0000010d0a007986 */ /* 0x0101e8000c101104 */
[----:B------:R-:W4:Y:S04]  /*04f0*/  LDG.E.U8 R19, desc[UR4][R6.64+0x5] ;  /* 0x0000050406137981 */ /* 0x000f28000c1e1100 */
[----:B----4-:R4:W-:Y:S04]  /*0500*/  STG.E.U8 desc[UR4][R4.64+0x1], R19 ;  /* 0x0000011304007986 */ /* 0x0109e8000c101104 */
[----:B-1----:R-:W5:Y:S04]  /*0510*/  LDG.E.U8 R15, desc[UR4][R6.64+0x6] ;  /* 0x00000604060f7981 */ /* 0x002f68000c1e1100 */
[----:B-----5:R-:W-:Y:S04]  /*0520*/  STG.E.U8 desc[UR4][R8.64+0x2], R15 ;  /* 0x0000020f08007986 */ /* 0x020fe8000c101104 */
[----:B------:R-:W5:Y:S04]  /*0530*/  LDG.E.U8 R21, desc[UR4][R6.64+0x7] ;  /* 0x0000070406157981 */ /* 0x000f68000c1e1100 */
[----:B-----5:R-:W-:Y:S04]  /*0540*/  STG.E.U8 desc[UR4][R10.64+0x2], R21 ;  /* 0x000002150a007986 */ /* 0x020fe8000c101104 */
[----:B--2---:R-:W2:Y:S04]  /*0550*/  LDG.E.U8 R17, desc[UR4][R6.64+0x8] ;  /* 0x0000080406117981 */ /* 0x004ea8000c1e1100 */
[----:B--2---:R-:W-:Y:S04]  /*0560*/  STG.E.U8 desc[UR4][R4.64+0x2], R17 ;  /* 0x0000021104007986 */ /* 0x004fe8000c101104 */
[----:B---3--:R-:W2:Y:S04]  /*0570*/  LDG.E.U8 R3, desc[UR4][R6.64+0x9] ;  /* 0x0000090406037981 */ /* 0x008ea8000c1e1100 */
[----:B--2---:R-:W-:Y:S04]  /*0580*/  STG.E.U8 desc[UR4][R8.64+0x3], R3 ;  /* 0x0000030308007986 */ /* 0x004fe8000c101104 */
[----:B0-----:R-:W2:Y:S04]  /*0590*/  LDG.E.U8 R13, desc[UR4][R6.64+0xa] ;  /* 0x00000a04060d7981 */ /* 0x001ea8000c1e1100 */
[----:B--2---:R-:W-:Y:S04]  /*05a0*/  STG.E.U8 desc[UR4][R10.64+0x3], R13 ;  /* 0x0000030d0a007986 */ /* 0x004fe8000c101104 */
[----:B----4-:R-:W2:Y:S04]  /*05b0*/  LDG.E.U8 R19, desc[UR4][R6.64+0xb] ;  /* 0x00000b0406137981 */ /* 0x010ea8000c1e1100 */
[----:B--2---:R-:W-:Y:S01]  /*05c0*/  STG.E.U8 desc[UR4][R4.64+0x3], R19 ;  /* 0x0000031304007986 */ /* 0x004fe2000c101104 */
[----:B------:R-:W-:Y:S05]  /*05d0*/  EXIT ;  /* 0x000000000000794d */ /* 0x000fea0003800000 */
.L_x_29:
        /* <DEDUP_REMOVED lines=10> */
.L_x_65:


//--------------------- .text._Z15nppiCopy_kernelIfLi4EEvPKT_iPS0_iii --------------------------
	.section	.text._Z15nppiCopy_kernelIfLi4EEvPKT_iPS0_iii,"ax",@progbits
	.align	128
        .global         _Z15nppiCopy_kernelIfLi4EEvPKT_iPS0_iii
        .type           _Z15nppiCopy_kernelIfLi4EEvPKT_iPS0_iii,@function
        .size           _Z15nppiCopy_kernelIfLi4EEvPKT_iPS0_iii,(.L_x_66 - _Z15nppiCopy_kernelIfLi4EEvPKT_iPS0_iii)
        .other          _Z15nppiCopy_kernelIfLi4EEvPKT_iPS0_iii,@"STO_CUDA_ENTRY STV_DEFAULT"
_Z15nppiCopy_kernelIfLi4EEvPKT_iPS0_iii:
.text._Z15nppiCopy_kernelIfLi4EEvPKT_iPS0_iii:
        /* <DEDUP_REMOVED lines=14> */
[----:B------:R-:W0:Y:S01]  /*00e0*/  LDCU UR4, c[0x0][0x388] ;  /* 0x00007100ff0477ac */ /* 0x000e220008000800 */
[----:B------:R-:W-:Y:S01]  /*00f0*/  SHF.L.U32 R7, R0, 0x2, RZ ;  /* 0x0000000200077819 */ /* 0x000fe200000006ff */
[----:B------:R-:W1:Y:S01]  /*0100*/  LDCU.64 UR6, c[0x0][0x380] ;  /* 0x00007000ff0677ac */ /* 0x000e620008000a00 */
[----:B------:R-:W2:Y:S01]  /*0110*/  LDCU.64 UR8, c[0x0][0x390] ;  /* 0x00007200ff0877ac */ /* 0x000ea20008000a00 */
[----:B0-----:R-:W-:Y:S01]  /*0120*/  IMAD R3, R4, UR4, RZ ;  /* 0x0000000404037c24 */ /* 0x001fe2000f8e02ff */
[----:B------:R-:W0:Y:S04]  /*0130*/  LDCU.64 UR4, c[0x0][0x358] ;  /* 0x00006b00ff0477ac */ /* 0x000e280008000a00 */
[C---:B-1----:R-:W-:Y:S01]  /*0140*/  IADD3 R2, P0, PT, R3.reuse, UR6, RZ ;  /* 0x0000000603027c10 */ /* 0x042fe2000ff1e0ff */
[----:B------:R-:W1:Y:S03]  /*0150*/  LDCU UR6, c[0x0][0x398] ;  /* 0x00007300ff0677ac */ /* 0x000e660008000800 */
[----:B------:R-:W-:-:S03]  /*0160*/  LEA.HI.X.SX32 R3, R3, UR7, 0x1, P0 ;  /* 0x0000000703037c11 */ /* 0x000fc600080f0eff */
[----:B------:R-:W-:-:S05]  /*0170*/  IMAD.WIDE R2, R7, 0x4, R2 ;  /* 0x0000000407027825 */ /* 0x000fca00078e0202 */
[----:B0-----:R-:W3:Y:S01]  /*0180*/  LDG.E R9, desc[UR4][R2.64] ;  /* 0x0000000402097981 */ /* 0x001ee2000c1e1900 */
[----:B-1----:R-:W-:-:S05]  /*0190*/  IMAD R0, R4, UR6, RZ ;  /* 0x0000000604007c24 */ /* 0x002fca000f8e02ff */
[----:B--2---:R-:W-:-:S04]  /*01a0*/  IADD3 R4, P0, PT, R0, UR8, RZ ;  /* 0x0000000800047c10 */ /* 0x004fc8000ff1e0ff */
[----:B------:R-:W-:-:S03]  /*01b0*/  LEA.HI.X.SX32 R5, R0, UR9, 0x1, P0 ;  /* 0x0000000900057c11 */ /* 0x000fc600080f0eff */
[----:B------:R-:W-:-:S05]  /*01c0*/  IMAD.WIDE R4, R7, 0x4, R4 ;  /* 0x0000000407047825 */ /* 0x000fca00078e0204 */
[----:B---3--:R-:W-:Y:S04]  /*01d0*/  STG.E desc[UR4][R4.64], R9 ;  /* 0x0000000904007986 */ /* 0x008fe8000c101904 */
[----:B------:R-:W2:Y:S04]  /*01e0*/  LDG.E R7, desc[UR4][R2.64+0x4] ;  /* 0x0000040402077981 */ /* 0x000ea8000c1e1900 */
[----:B--2---:R-:W-:Y:S04]  /*01f0*/  STG.E desc[UR4][R4.64+0x4], R7 ;  /* 0x0000040704007986 */ /* 0x004fe8000c101904 */
[----:B------:R-:W2:Y:S04]  /*0200*/  LDG.E R11, desc[UR4][R2.64+0x8] ;  /* 0x00000804020b7981 */ /* 0x000ea8000c1e1900 */
[----:B--2---:R-:W-:Y:S04]  /*0210*/  STG.E desc[UR4][R4.64+0x8], R11 ;  /* 0x0000080b04007986 */ /* 0x004fe8000c101904 */
[----:B------:R-:W2:Y:S04]  /*0220*/  LDG.E R13, desc[UR4][R2.64+0xc] ;  /* 0x00000c04020d7981 */ /* 0x000ea8000c1e1900 */
[----:B--2---:R-:W-:Y:S01]  /*0230*/  STG.E desc[UR4][R4.64+0xc], R13 ;  /* 0x00000c0d04007986 */ /* 0x004fe2000c101904 */
[----:B------:R-:W-:Y:S05]  /*0240*/  EXIT ;  /* 0x000000000000794d */ /* 0x000fea0003800000 */
.L_x_30:
        /* <DEDUP_REMOVED lines=11> */
.L_x_66:


//--------------------- .text._Z15nppiCopy_kernelIfLi3EEvPKT_iPS0_iii --------------------------
	.section	.text._Z15nppiCopy_kernelIfLi3EEvPKT_iPS0_iii,"ax",@progbits
	.align	128
        .global         _Z15nppiCopy_kernelIfLi3EEvPKT_iPS0_iii
        .type           _Z15nppiCopy_kernelIfLi3EEvPKT_iPS0_iii,@function
        .size           _Z15nppiCopy_kernelIfLi3EEvPKT_iPS0_iii,(.L_x_67 - _Z15nppiCopy_kernelIfLi3EEvPKT_iPS0_iii)
        .other          _Z15nppiCopy_kernelIfLi3EEvPKT_iPS0_iii,@"STO_CUDA_ENTRY STV_DEFAULT"
_Z15nppiCopy_kernelIfLi3EEvPKT_iPS0_iii:
.text._Z15nppiCopy_kernelIfLi3EEvPKT_iPS0_iii:
        /* <DEDUP_REMOVED lines=15> */
[----:B------:R-:W-:Y:S01]  /*00f0*/  IMAD R7, R0, 0x3, RZ ;  /* 0x0000000300077824 */ /* 0x000fe200078e02ff */
        /* <DEDUP_REMOVED lines=17> */
[----:B--2---:R-:W-:Y:S01]  /*0210*/  STG.E desc[UR4][R4.64+0x8], R11 ;  /* 0x0000080b04007986 */ /* 0x004fe2000c101904 */
[----:B------:R-:W-:Y:S05]  /*0220*/  EXIT ;  /* 0x000000000000794d */ /* 0x000fea0003800000 */
.L_x_31:
        /* <DEDUP_REMOVED lines=13> */
.L_x_67:


//--------------------- .text._Z15nppiCopy_kernelIfLi1EEvPKT_iPS0_iii --------------------------
	.section	.text._Z15nppiCopy_kernelIfLi1EEvPKT_iPS0_iii,"ax",@progbits
	.align	128
        .global         _Z15nppiCopy_kernelIfLi1EEvPKT_iPS0_iii
        .type           _Z15nppiCopy_kernelIfLi1EEvPKT_iPS0_iii,@function
        .size           _Z15nppiCopy_kernelIfLi1EEvPKT_iPS0_iii,(.L_x_68 - _Z15nppiCopy_kernelIfLi1EEvPKT_iPS0_iii)
        .other          _Z15nppiCopy_kernelIfLi1EEvPKT_iPS0_iii,@"STO_CUDA_ENTRY STV_DEFAULT"
_Z15nppiCopy_kernelIfLi1EEvPKT_iPS0_iii:
.text._Z15nppiCopy_kernelIfLi1EEvPKT_iPS0_iii:
        /* <DEDUP_REMOVED lines=15> */
[----:B------:R-:W1:Y:S01]  /*00f0*/  LDCU.64 UR6, c[0x0][0x380] ;  /* 0x00007000ff0677ac */ /* 0x000e620008000a00 */
[----:B------:R-:W2:Y:S01]  /*0100*/  LDCU.64 UR8, c[0x0][0x390] ;  /* 0x00007200ff0877ac */ /* 0x000ea20008000a00 */
[----:B0-----:R-:W-:Y:S01]  /*0110*/  IMAD R3, R0, UR4, RZ ;  /* 0x0000000400037c24 */ /* 0x001fe2000f8e02ff */
[----:B------:R-:W0:Y:S04]  /*0120*/  LDCU.64 UR4, c[0x0][0x358] ;  /* 0x00006b00ff0477ac */ /* 0x000e280008000a00 */
[C---:B-1----:R-:W-:Y:S01]  /*0130*/  IADD3 R2, P0, PT, R3.reuse, UR6, RZ ;  /* 0x0000000603027c10 */ /* 0x042fe2000ff1e0ff */
[----:B------:R-:W1:Y:S03]  /*0140*/  LDCU UR6, c[0x0][0x398] ;  /* 0x00007300ff0677ac */ /* 0x000e660008000800 */
[----:B------:R-:W-:-:S03]  /*0150*/  LEA.HI.X.SX32 R3, R3, UR7, 0x1, P0 ;  /* 0x0000000703037c11 */ /* 0x000fc600080f0eff */
[----:B------:R-:W-:-:S06]  /*0160*/  IMAD.WIDE R2, R7, 0x4, R2 ;  /* 0x0000000407027825 */ /* 0x000fcc00078e0202 */
[----:B0-----:R-:W3:Y:S01]  /*0170*/  LDG.E R3, desc[UR4][R2.64] ;  /* 0x0000000402037981 */ /* 0x001ee2000c1e1900 */
[----:B-1----:R-:W-:-:S05]  /*0180*/  IMAD R0, R0, UR6, RZ ;  /* 0x0000000600007c24 */ /* 0x002fca000f8e02ff */
[----:B--2---:R-:W-:-:S04]  /*0190*/  IADD3 R4, P0, PT, R0, UR8, RZ ;  /* 0x0000000800047c10 */ /* 0x004fc8000ff1e0ff */
[----:B------:R-:W-:-:S03]  /*01a0*/  LEA.HI.X.SX32 R5, R0, UR9, 0x1, P0 ;  /* 0x0000000900057c11 */ /* 0x000fc600080f0eff */
[----:B------:R-:W-:-:S05]  /*01b0*/  IMAD.WIDE R4, R7, 0x4, R4 ;  /* 0x0000000407047825 */ /* 0x000fca00078e0204 */
[----:B---3--:R-:W-:Y:S01]  /*01c0*/  STG.E desc[UR4][R4.64], R3 ;  /* 0x0000000304007986 */ /* 0x008fe2000c101904 */
[----:B------:R-:W-:Y:S05]  /*01d0*/  EXIT ;  /* 0x000000000000794d */ /* 0x000fea0003800000 */
.L_x_32:
        /* <DEDUP_REMOVED lines=10> */
.L_x_68:


//--------------------- .text._Z15nppiCopy_kernelIiLi4EEvPKT_iPS0_iii --------------------------
	.section	.text._Z15nppiCopy_kernelIiLi4EEvPKT_iPS0_iii,"ax",@progbits
	.align	128
        .global         _Z15nppiCopy_kernelIiLi4EEvPKT_iPS0_iii
        .type           _Z15nppiCopy_kernelIiLi4EEvPKT_iPS0_iii,@function
        .size           _Z15nppiCopy_kernelIiLi4EEvPKT_iPS0_iii,(.L_x_69 - _Z15nppiCopy_kernelIiLi4EEvPKT_iPS0_iii)
        .other          _Z15nppiCopy_kernelIiLi4EEvPKT_iPS0_iii,@"STO_CUDA_ENTRY STV_DEFAULT"
_Z15nppiCopy_kernelIiLi4EEvPKT_iPS0_iii:
.text._Z15nppiCopy_kernelIiLi4EEvPKT_iPS0_iii:
        /* <DEDUP_REMOVED lines=37> */
.L_x_33:
        /* <DEDUP_REMOVED lines=11> */
.L_x_69:


//--------------------- .text._Z15nppiCopy_kernelIiLi3EEvPKT_iPS0_iii --------------------------
	.section	.text._Z15nppiCopy_kernelIiLi3EEvPKT_iPS0_iii,"ax",@progbits
	.align	128
        .global         _Z15nppiCopy_kernelIiLi3EEvPKT_iPS0_iii
        .type           _Z15nppiCopy_kernelIiLi3EEvPKT_iPS0_iii,@function
        .size           _Z15nppiCopy_kernelIiLi3EEvPKT_iPS0_iii,(.L_x_70 - _Z15nppiCopy_kernelIiLi3EEvPKT_iPS0_iii)
        .other          _Z15nppiCopy_kernelIiLi3EEvPKT_iPS0_iii,@"STO_CUDA_ENTRY STV_DEFAULT"
_Z15nppiCopy_kernelIiLi3EEvPKT_iPS0_iii:
.text._Z15nppiCopy_kernelIiLi3EEvPKT_iPS0_iii:
        /* <DEDUP_REMOVED lines=35> */
.L_x_34:
        /* <DEDUP_REMOVED lines=13> */
.L_x_70:


//--------------------- .text._Z15nppiCopy_kernelIiLi1EEvPKT_iPS0_iii --------------------------
	.section	.text._Z15nppiCopy_kernelIiLi1EEvPKT_iPS0_iii,"ax",@progbits
	.align	128
        .global         _Z15nppiCopy_kernelIiLi1EEvPKT_iPS0_iii
        .type           _Z15nppiCopy_kernelIiLi1EEvPKT_iPS0_iii,@function
        .size           _Z15nppiCopy_kernelIiLi1EEvPKT_iPS0_iii,(.L_x_71 - _Z15nppiCopy_kernelIiLi1EEvPKT_iPS0_iii)
        .other          _Z15nppiCopy_kernelIiLi1EEvPKT_iPS0_iii,@"STO_CUDA_ENTRY STV_DEFAULT"
_Z15nppiCopy_kernelIiLi1EEvPKT_iPS0_iii:
.text._Z15nppiCopy_kernelIiLi1EEvPKT_iPS0_iii:
        /* <DEDUP_REMOVED lines=30> */
.L_x_35:
        /* <DEDUP_REMOVED lines=10> */
.L_x_71:


//--------------------- .text._Z15nppiCopy_kernelIsLi4EEvPKT_iPS0_iii --------------------------
	.section	.text._Z15nppiCopy_kernelIsLi4EEvPKT_iPS0_iii,"ax",@progbits
	.align	128
        .global         _Z15nppiCopy_kernelIsLi4EEvPKT_iPS0_iii
        .type           _Z15nppiCopy_kernelIsLi4EEvPKT_iPS0_iii,@function
        .size           _Z15nppiCopy_kernelIsLi4EEvPKT_iPS0_iii,(.L_x_72 - _Z15nppiCopy_kernelIsLi4EEvPKT_iPS0_iii)
        .other          _Z15nppiCopy_kernelIsLi4EEvPKT_iPS0_iii,@"STO_CUDA_ENTRY STV_DEFAULT"
_Z15nppiCopy_kernelIsLi4EEvPKT_iPS0_iii:
.text._Z15nppiCopy_kernelIsLi4EEvPKT_iPS0_iii:
        /* <DEDUP_REMOVED lines=24> */
[----:B0-----:R-:W3:Y:S01]  /*0180*/  LDG.E.U16 R9, desc[UR4][R2.64] ;  /* 0x0000000402097981 */ /* 0x001ee2000c1e1500 */
[----:B-1----:R-:W-:-:S05]  /*0190*/  IMAD R0, R4, UR6, RZ ;  /* 0x0000000604007c24 */ /* 0x002fca000f8e02ff */
[----:B--2---:R-:W-:-:S04]  /*01a0*/  IADD3 R4, P0, PT, R0, UR8, RZ ;  /* 0x0000000800047c10 */ /* 0x004fc8000ff1e0ff */
[----:B------:R-:W-:-:S03]  /*01b0*/  LEA.HI.X.SX32 R5, R0, UR9, 0x1, P0 ;  /* 0x0000000900057c11 */ /* 0x000fc600080f0eff */
[----:B------:R-:W-:-:S05]  /*01c0*/  IMAD.WIDE R4, R7, 0x2, R4 ;  /* 0x0000000207047825 */ /* 0x000fca00078e0204 */
[----:B---3--:R-:W-:Y:S04]  /*01d0*/  STG.E.U16 desc[UR4][R4.64], R9 ;  /* 0x0000000904007986 */ /* 0x008fe8000c101504 */
[----:B------:R-:W2:Y:S04]  /*01e0*/  LDG.E.U16 R7, desc[UR4][R2.64+0x2] ;  /* 0x0000020402077981 */ /* 0x000ea8000c1e1500 */
[----:B--2---:R-:W-:Y:S04]  /*01f0*/  STG.E.U16 desc[UR4][R4.64+0x2], R7 ;  /* 0x0000020704007986 */ /* 0x004fe8000c101504 */
[----:B------:R-:W2:Y:S04]  /*0200*/  LDG.E.U16 R11, desc[UR4][R2.64+0x4] ;  /* 0x00000404020b7981 */ /* 0x000ea8000c1e1500 */
[----:B--2---:R-:W-:Y:S04]  /*0210*/  STG.E.U16 desc[UR4][R4.64+0x4], R11 ;  /* 0x0000040b04007986 */ /* 0x004fe8000c101504 */
[----:B------:R-:W2:Y:S04]  /*0220*/  LDG.E.U16 R13, desc[UR4][R2.64+0x6] ;  /* 0x00000604020d7981 */ /* 0x000ea8000c1e1500 */
[----:B--2---:R-:W-:Y:S01]  /*0230*/  STG.E.U16 desc[UR4][R4.64+0x6], R13 ;  /* 0x0000060d04007986 */ /* 0x004fe2000c101504 */
[----:B------:R-:W-:Y:S05]  /*0240*/  EXIT ;  /* 0x000000000000794d */ /* 0x000fea0003800000 */
.L_x_36:
        /* <DEDUP_REMOVED lines=11> */
.L_x_72:


//--------------------- .text._Z15nppiCopy_kernelIsLi3EEvPKT_iPS0_iii --------------------------
	.section	.text._Z15nppiCopy_kernelIsLi3EEvPKT_iPS0_iii,"ax",@progbits
	.align	128
        .global         _Z15nppiCopy_kernelIsLi3EEvPKT_iPS0_iii
        .type           _Z15nppiCopy_kernelIsLi3EEvPKT_iPS0_iii,@function
        .size           _Z15nppiCopy_kernelIsLi3EEvPKT_iPS0_iii,(.L_x_73 - _Z15nppiCopy_kernelIsLi3EEvPKT_iPS0_iii)
        .other          _Z15nppiCopy_kernelIsLi3EEvPKT_iPS0_iii,@"STO_CUDA_ENTRY STV_DEFAULT"
_Z15nppiCopy_kernelIsLi3EEvPKT_iPS0_iii:
.text._Z15nppiCopy_kernelIsLi3EEvPKT_iPS0_iii:
        /* <DEDUP_REMOVED lines=33> */
[----:B--2---:R-:W-:Y:S01]  /*0210*/  STG.E.U16 desc[UR4][R4.64+0x4], R11 ;  /* 0x0000040b04007986 */ /* 0x004fe2000c101504 */
[----:B------:R-:W-:Y:S05]  /*0220*/  EXIT ;  /* 0x000000000000794d */ /* 0x000fea0003800000 */
.L_x_37:
        /* <DEDUP_REMOVED lines=13> */
.L_x_73:


//--------------------- .text._Z15nppiCopy_kernelIsLi1EEvPKT_iPS0_iii --------------------------
	.section	.text._Z15nppiCopy_kernelIsLi1EEvPKT_iPS0_iii,"ax",@progbits
	.align	128
        .global         _Z15nppiCopy_kernelIsLi1EEvPKT_iPS0_iii
        .type           _Z15nppiCopy_kernelIsLi1EEvPKT_iPS0_iii,@function
        .size           _Z15nppiCopy_kernelIsLi1EEvPKT_iPS0_iii,(.L_x_74 - _Z15nppiCopy_kernelIsLi1EEvPKT_iPS0_iii)
        .other          _Z15nppiCopy_kernelIsLi1EEvPKT_iPS0_iii,@"STO_CUDA_ENTRY STV_DEFAULT"
_Z15nppiCopy_kernelIsLi1EEvPKT_iPS0_iii:
.text._Z15nppiCopy_kernelIsLi1EEvPKT_iPS0_iii:
        /* <DEDUP_REMOVED lines=23> */
[----:B0-----:R-:W3:Y:S01]  /*0170*/  LDG.E.U16 R3, desc[UR4][R2.64] ;  /* 0x0000000402037981 */ /* 0x001ee2000c1e1500 */
[----:B-1----:R-:W-:-:S05]  /*0180*/  IMAD R0, R0, UR6, RZ ;  /* 0x0000000600007c24 */ /* 0x002fca000f8e02ff */
[----:B--2---:R-:W-:-:S04]  /*0190*/  IADD3 R4, P0, PT, R0, UR8, RZ ;  /* 0x0000000800047c10 */ /* 0x004fc8000ff1e0ff */
[----:B------:R-:W-:-:S03]  /*01a0*/  LEA.HI.X.SX32 R5, R0, UR9, 0x1, P0 ;  /* 0x0000000900057c11 */ /* 0x000fc600080f0eff */
[----:B------:R-:W-:-:S05]  /*01b0*/  IMAD.WIDE R4, R7, 0x2, R4 ;  /* 0x0000000207047825 */ /* 0x000fca00078e0204 */
[----:B---3--:R-:W-:Y:S01]  /*01c0*/  STG.E.U16 desc[UR4][R4.64], R3 ;  /* 0x0000000304007986 */ /* 0x008fe2000c101504 */
[----:B------:R-:W-:Y:S05]  /*01d0*/  EXIT ;  /* 0x000000000000794d */ /* 0x000fea0003800000 */
.L_x_38:
        /* <DEDUP_REMOVED lines=10> */
.L_x_74:


//--------------------- .text._Z15nppiCopy_kernelItLi4EEvPKT_iPS0_iii --------------------------
	.section	.text._Z15nppiCopy_kernelItLi4EEvPKT_iPS0_iii,"ax",@progbits
	.align	128
        .global         _Z15nppiCopy_kernelItLi4EEvPKT_iPS0_iii
        .type           _Z15nppiCopy_kernelItLi4EEvPKT_iPS0_iii,@function
        .size           _Z15nppiCopy_kernelItLi4EEvPKT_iPS0_iii,(.L_x_75 - _Z15nppiCopy_kernelItLi4EEvPKT_iPS0_iii)
        .other          _Z15nppiCopy_kernelItLi4EEvPKT_iPS0_iii,@"STO_CUDA_ENTRY STV_DEFAULT"
_Z15nppiCopy_kernelItLi4EEvPKT_iPS0_iii:
.text._Z15nppiCopy_kernelItLi4EEvPKT_iPS0_iii:
        /* <DEDUP_REMOVED lines=37> */
.L_x_39:
        /* <DEDUP_REMOVED lines=11> */
.L_x_75:


//--------------------- .text._Z15nppiCopy_kernelItLi3EEvPKT_iPS0_iii --------------------------
	.section	.text._Z15nppiCopy_kernelItLi3EEvPKT_iPS0_iii,"ax",@progbits
	.align	128
        .global         _Z15nppiCopy_kernelItLi3EEvPKT_iPS0_iii
        .type           _Z15nppiCopy_kernelItLi3EEvPKT_iPS0_iii,@function
        .size           _Z15nppiCopy_kernelItLi3EEvPKT_iPS0_iii,(.L_x_76 - _Z15nppiCopy_kernelItLi3EEvPKT_iPS0_iii)
        .other          _Z15nppiCopy_kernelItLi3EEvPKT_iPS0_iii,@"STO_CUDA_ENTRY STV_DEFAULT"
_Z15nppiCopy_kernelItLi3EEvPKT_iPS0_iii:
.text._Z15nppiCopy_kernelItLi3EEvPKT_iPS0_iii:
        /* <DEDUP_REMOVED lines=35> */
.L_x_40:
        /* <DEDUP_REMOVED lines=13> */
.L_x_76:


//--------------------- .text._Z15nppiCopy_kernelItLi1EEvPKT_iPS0_iii --------------------------
	.section	.text._Z15nppiCopy_kernelItLi1EEvPKT_iPS0_iii,"ax",@progbits
	.align	128
        .global         _Z15nppiCopy_kernelItLi1EEvPKT_iPS0_iii
        .type           _Z15nppiCopy_kernelItLi1EEvPKT_iPS0_iii,@function
        .size           _Z15nppiCopy_kernelItLi1EEvPKT_iPS0_iii,(.L_x_77 - _Z15nppiCopy_kernelItLi1EEvPKT_iPS0_iii)
        .other          _Z15nppiCopy_kernelItLi1EEvPKT_iPS0_iii,@"STO_CUDA_ENTRY STV_DEFAULT"
_Z15nppiCopy_kernelItLi1EEvPKT_iPS0_iii:
.text._Z15nppiCopy_kernelItLi1EEvPKT_iPS0_iii:
        /* <DEDUP_REMOVED lines=30> */
.L_x_41:
        /* <DEDUP_REMOVED lines=10> */
.L_x_77:


//--------------------- .text._Z15nppiCopy_kernelIhLi4EEvPKT_iPS0_iii --------------------------
	.section	.text._Z15nppiCopy_kernelIhLi4EEvPKT_iPS0_iii,"ax",@progbits
	.align	128
        .global         _Z15nppiCopy_kernelIhLi4EEvPKT_iPS0_iii
        .type           _Z15nppiCopy_kernelIhLi4EEvPKT_iPS0_iii,@function
        .size           _Z15nppiCopy_kernelIhLi4EEvPKT_iPS0_iii,(.L_x_78 - _Z15nppiCopy_kernelIhLi4EEvPKT_iPS0_iii)
        .other          _Z15nppiCopy_kernelIhLi4EEvPKT_iPS0_iii,@"STO_CUDA_ENTRY STV_DEFAULT"
_Z15nppiCopy_kernelIhLi4EEvPKT_iPS0_iii:
.text._Z15nppiCopy_kernelIhLi4EEvPKT_iPS0_iii:
        /* <DEDUP_REMOVED lines=15> */
[----:B------:R-:W-:Y:S01]  /*00f0*/  IMAD.SHL.U32 R5, R0, 0x4, RZ ;  /* 0x0000000400057824 */ /* 0x000fe200078e00ff */
[----:B------:R-:W1:Y:S04]  /*0100*/  LDCU.64 UR8, c[0x0][0x380] ;  /* 0x00007000ff0877ac */ /* 0x000e680008000a00 */
[----:B------:R-:W-:Y:S01]  /*0110*/  SHF.R.S32.HI R9, RZ, 0x1f, R5 ;  /* 0x0000001fff097819 */ /* 0x000fe20000011405 */
[----:B------:R-:W2:Y:S01]  /*0120*/  LDCU.64 UR4, c[0x0][0x358] ;  /* 0x00006b00ff0477ac */ /* 0x000ea20008000a00 */
[----:B0-----:R-:W-:Y:S01]  /*0130*/  IMAD R2, R4, UR6, RZ ;  /* 0x0000000604027c24 */ /* 0x001fe2000f8e02ff */
[----:B------:R-:W0:Y:S04]  /*0140*/  LDCU UR6, c[0x0][0x398] ;  /* 0x00007300ff0677ac */ /* 0x000e280008000800 */
[----:B------:R-:W-:-:S02]  /*0150*/  SHF.R.S32.HI R0, RZ, 0x1f, R2 ;  /* 0x0000001fff007819 */ /* 0x000fc40000011402 */
[----:B-1----:R-:W-:-:S04]  /*0160*/  IADD3 R2, P0, P1, R5, UR8, R2 ;  /* 0x0000000805027c10 */ /* 0x002fc8000f91e002 */
[----:B------:R-:W-:Y:S01]  /*0170*/  IADD3.X R3, PT, PT, R9, UR9, R0, P0, P1 ;  /* 0x0000000909037c10 */ /* 0x000fe200087e2400 */
[----:B------:R-:W1:Y:S04]  /*0180*/  LDCU.64 UR8, c[0x0][0x390] ;  /* 0x00007200ff0877ac */ /* 0x000e680008000a00 */
[----:B--2---:R-:W2:Y:S01]  /*0190*/  LDG.E.U8 R7, desc[UR4][R2.64] ;  /* 0x0000000402077981 */ /* 0x004ea2000c1e1100 */
[----:B0-----:R-:W-:-:S05]  /*01a0*/  IMAD R0, R4, UR6, RZ ;  /* 0x0000000604007c24 */ /* 0x001fca000f8e02ff */
[--C-:B-1----:R-:W-:Y:S02]  /*01b0*/  IADD3 R4, P0, P1, R5, UR8, R0.reuse ;  /* 0x0000000805047c10 */ /* 0x102fe4000f91e000 */
[----:B------:R-:W-:-:S04]  /*01c0*/  SHF.R.S32.HI R0, RZ, 0x1f, R0 ;  /* 0x0000001fff007819 */ /* 0x000fc80000011400 */
[----:B------:R-:W-:-:S05]  /*01d0*/  IADD3.X R5, PT, PT, R9, UR9, R0, P0, P1 ;  /* 0x0000000909057c10 */ /* 0x000fca00087e2400 */
[----:B--2---:R-:W-:Y:S04]  /*01e0*/  STG.E.U8 desc[UR4][R4.64], R7 ;  /* 0x0000000704007986 */ /* 0x004fe8000c101104 */
[----:B------:R-:W2:Y:S04]  /*01f0*/  LDG.E.U8 R9, desc[UR4][R2.64+0x1] ;  /* 0x0000010402097981 */ /* 0x000ea8000c1e1100 */
[----:B--2---:R-:W-:Y:S04]  /*0200*/  STG.E.U8 desc[UR4][R4.64+0x1], R9 ;  /* 0x0000010904007986 */ /* 0x004fe8000c101104 */
[----:B------:R-:W2:Y:S04]  /*0210*/  LDG.E.U8 R11, desc[UR4][R2.64+0x2] ;  /* 0x00000204020b7981 */ /* 0x000ea8000c1e1100 */
[----:B--2---:R-:W-:Y:S04]  /*0220*/  STG.E.U8 desc[UR4][R4.64+0x2], R11 ;  /* 0x0000020b04007986 */ /* 0x004fe8000c101104 */
[----:B------:R-:W2:Y:S04]  /*0230*/  LDG.E.U8 R13, desc[UR4][R2.64+0x3] ;  /* 0x00000304020d7981 */ /* 0x000ea8000c1e1100 */
[----:B--2---:R-:W-:Y:S01]  /*0240*/  STG.E.U8 desc[UR4][R4.64+0x3], R13 ;  /* 0x0000030d04007986 */ /* 0x004fe2000c101104 */
[----:B------:R-:W-:Y:S05]  /*0250*/  EXIT ;  /* 0x000000000000794d */ /* 0x000fea0003800000 */
.L_x_42:
        /* <DEDUP_REMOVED lines=10> */
.L_x_78:


//--------------------- .text._Z15nppiCopy_kernelIhLi3EEvPKT_iPS0_iii --------------------------
	.section	.text._Z15nppiCopy_kernelIhLi3EEvPKT_iPS0_iii,"ax",@progbits
	.align	128
        .global         _Z15nppiCopy_kernelIhLi3EEvPKT_iPS0_iii
        .type           _Z15nppiCopy_kernelIhLi3EEvPKT_iPS0_iii,@function
        .size           _Z15nppiCopy_kernelIhLi3EEvPKT_iPS0_iii,(.L_x_79 - _Z15nppiCopy_kernelIhLi3EEvPKT_iPS0_iii)
        .other          _Z15nppiCopy_kernelIhLi3EEvPKT_iPS0_iii,@"STO_CUDA_ENTRY STV_DEFAULT"
_Z15nppiCopy_kernelIhLi3EEvPKT_iPS0_iii:
.text._Z15nppiCopy_kernelIhLi3EEvPKT_iPS0_iii:
        /* <DEDUP_REMOVED lines=34> */
[----:B--2---:R-:W-:Y:S01]  /*0220*/  STG.E.U8 desc[UR4][R4.64+0x2], R11 ;  /* 0x0000020b04007986 */ /* 0x004fe2000c101104 */
[----:B------:R-:W-:Y:S05]  /*0230*/  EXIT ;  /* 0x000000000000794d */ /* 0x000fea0003800000 */
.L_x_43:
        /* <DEDUP_REMOVED lines=12> */
.L_x_79:


//--------------------- .text._Z15nppiCopy_kernelIhLi1EEvPKT_iPS0_iii --------------------------
	.section	.text._Z15nppiCopy_kernelIhLi1EEvPKT_iPS0_iii,"ax",@progbits
	.align	128
        .global         _Z15nppiCopy_kernelIhLi1EEvPKT_iPS0_iii
        .type           _Z15nppiCopy_kernelIhLi1EEvPKT_iPS0_iii,@function
        .size           _Z15nppiCopy_kernelIhLi1EEvPKT_iPS0_iii,(.L_x_80 - _Z15nppiCopy_kernelIhLi1EEvPKT_iPS0_iii)
        .other          _Z15nppiCopy_kernelIhLi1EEvPKT_iPS0_iii,@"STO_CUDA_ENTRY STV_DEFAULT"
_Z15nppiCopy_kernelIhLi1EEvPKT_iPS0_iii:
.text._Z15nppiCopy_kernelIhLi1EEvPKT_iPS0_iii:
        /* <DEDUP_REMOVED lines=15> */
[--C-:B------:R-:W-:Y:S01]  /*00f0*/  SHF.R.S32.HI R6, RZ, 0x1f, R4.reuse ;  /* 0x0000001fff067819 */ /* 0x100fe20000011404 */
[----:B------:R-:W1:Y:S01]  /*0100*/  LDCU.64 UR8, c[0x0][0x380] ;  /* 0x00007000ff0877ac */ /* 0x000e620008000a00 */
[----:B------:R-:W2:Y:S01]  /*0110*/  LDCU.64 UR4, c[0x0][0x358] ;  /* 0x00006b00ff0477ac */ /* 0x000ea20008000a00 */
[----:B0-----:R-:W-:Y:S01]  /*0120*/  IMAD R3, R0, UR6, RZ ;  /* 0x0000000600037c24 */ /* 0x001fe2000f8e02ff */
[----:B------:R-:W0:Y:S04]  /*0130*/  LDCU UR6, c[0x0][0x398] ;  /* 0x00007300ff0677ac */ /* 0x000e280008000800 */
[----:B------:R-:W-:Y:S02]  /*0140*/  SHF.R.S32.HI R5, RZ, 0x1f, R3 ;  /* 0x0000001fff057819 */ /* 0x000fe40000011403 */
[----:B-1----:R-:W-:-:S04]  /*0150*/  IADD3 R2, P0, P1, R3, UR8, R4 ;  /* 0x0000000803027c10 */ /* 0x002fc8000f91e004 */
[----:B------:R-:W-:Y:S01]  /*0160*/  IADD3.X R3, PT, PT, R5, UR9, R6, P0, P1 ;  /* 0x0000000905037c10 */ /* 0x000fe200087e2406 */
[----:B------:R-:W1:Y:S05]  /*0170*/  LDCU.64 UR8, c[0x0][0x390] ;  /* 0x00007200ff0877ac */ /* 0x000e6a0008000a00 */
[----:B--2---:R-:W2:Y:S01]  /*0180*/  LDG.E.U8 R3, desc[UR4][R2.64] ;  /* 0x0000000402037981 */ /* 0x004ea2000c1e1100 */
[----:B0-----:R-:W-:-:S05]  /*0190*/  IMAD R5, R0, UR6, RZ ;  /* 0x0000000600057c24 */ /* 0x001fca000f8e02ff */
[----:B-1----:R-:W-:Y:S02]  /*01a0*/  IADD3 R4, P0, P1, R5, UR8, R4 ;  /* 0x0000000805047c10 */ /* 0x002fe4000f91e004 */
[----:B------:R-:W-:-:S04]  /*01b0*/  SHF.R.S32.HI R5, RZ, 0x1f, R5 ;  /* 0x0000001fff057819 */ /* 0x000fc80000011405 */
[----:B------:R-:W-:-:S05]  /*01c0*/  IADD3.X R5, PT, PT, R5, UR9, R6, P0, P1 ;  /* 0x0000000905057c10 */ /* 0x000fca00087e2406 */
[----:B--2---:R-:W-:Y:S01]  /*01d0*/  STG.E.U8 desc[UR4][R4.64], R3 ;  /* 0x0000000304007986 */ /* 0x004fe2000c101104 */
[----:B------:R-:W-:Y:S05]  /*01e0*/  EXIT ;  /* 0x000000000000794d */ /* 0x000fea0003800000 */
.L_x_44:
        /* <DEDUP_REMOVED lines=9> */
.L_x_80:


//--------------------- .text._Z29nppiCopy_32f_P3C3R_vectorizedPKfS0_S0_iPfiii --------------------------
	.section	.text._Z29nppiCopy_32f_P3C3R_vectorizedPKfS0_S0_iPfiii,"ax",@progbits
	.align	128
        .global         _Z29nppiCopy_32f_P3C3R_vectorizedPKfS0_S0_iPfiii
        .type           _Z29nppiCopy_32f_P3C3R_vectorizedPKfS0_S0_iPfiii,@function
        .size           _Z29nppiCopy_32f_P3C3R_vectorizedPKfS0_S0_iPfiii,(.L_x_81 - _Z29nppiCopy_32f_P3C3R_vectorizedPKfS0_S0_iPfiii)
        .other          _Z29nppiCopy_32f_P3C3R_vectorizedPKfS0_S0_iPfiii,@"STO_CUDA_ENTRY STV_DEFAULT"
_Z29nppiCopy_32f_P3C3R_vectorizedPKfS0_S0_iPfiii:
.text._Z29nppiCopy_32f_P3C3R_vectorizedPKfS0_S0_iPfiii:
        /* <DEDUP_REMOVED lines=36> */
.L_x_46:
        /* <DEDUP_REMOVED lines=18> */
.L_x_45:
[----:B------:R-:W-:-:S04]  /*0360*/  IMAD.WIDE R16, R11, 0x4, R8 ;  /* 0x000000040b107825 */ /* 0x000fc800078e0208 */
[----:B------:R-:W-:-:S04]  /*0370*/  IMAD.WIDE R8, R11, 0x4, R6 ;  /* 0x000000040b087825 */ /* 0x000fc800078e0206 */
[----:B------:R-:W-:Y:S02]  /*0380*/  IMAD.WIDE R12, R11, 0x4, R4 ;  /* 0x000000040b0c7825 */ /* 0x000fe400078e0204 */
[----:B------:R-:W2:Y:S04]  /*0390*/  LDG.E.128 R4, desc[UR4][R16.64] ;  /* 0x0000000410047981 */ /* 0x000ea8000c1e1d00 */
[----:B------:R-:W3:Y:S04]  /*03a0*/  LDG.E.128 R8, desc[UR4][R8.64] ;  /* 0x0000000408087981 */ /* 0x000ee8000c1e1d00 */
[----:B------:R-:W4:Y:S01]  /*03b0*/  LDG.E.128 R12, desc[UR4][R12.64] ;  /* 0x000000040c0c7981 */ /* 0x000f22000c1e1d00 */
[----:B------:R-:W-:-:S04]  /*03c0*/  IMAD R19, R0, 0xc, RZ ;  /* 0x0000000c00137824 */ /* 0x000fc800078e02ff */
[----:B------:R-:W-:-:S05]  /*03d0*/  IMAD.WIDE R2, R19, 0x4, R2 ;  /* 0x0000000413027825 */ /* 0x000fca00078e0202 */
[----:B--2---:R-:W-:Y:S04]  /*03e0*/  STG.E desc[UR4][R2.64], R4 ;  /* 0x0000000402007986 */ /* 0x004fe8000c101904 */
[----:B---3--:R-:W-:Y:S04]  /*03f0*/  STG.E desc[UR4][R2.64+0x4], R8 ;  /* 0x0000040802007986 */ /* 0x008fe8000c101904 */
[----:B----4-:R-:W-:Y:S04]  /*0400*/  STG.E desc[UR4][R2.64+0x8], R12 ;  /* 0x0000080c02007986 */ /* 0x010fe8000c101904 */
[----:B------:R-:W-:Y:S04]  /*0410*/  STG.E desc[UR4][R2.64+0xc], R5 ;  /* 0x00000c0502007986 */ /* 0x000fe8000c101904 */
[----:B------:R-:W-:Y:S04]  /*0420*/  STG.E desc[UR4][R2.64+0x10], R9 ;  /* 0x0000100902007986 */ /* 0x000fe8000c101904 */
[----:B------:R-:W-:Y:S04]  /*0430*/  STG.E desc[UR4][R2.64+0x14], R13 ;  /* 0x0000140d02007986 */ /* 0x000fe8000c101904 */
[----:B------:R-:W-:Y:S04]  /*0440*/  STG.E desc[UR4][R2.64+0x18], R6 ;  /* 0x0000180602007986 */ /* 0x000fe8000c101904 */
[----:B------:R-:W-:Y:S04]  /*0450*/  STG.E desc[UR4][R2.64+0x1c], R10 ;  /* 0x00001c0a02007986 */ /* 0x000fe8000c101904 */
[----:B------:R-:W-:Y:S04]  /*0460*/  STG.E desc[UR4][R2.64+0x20], R14 ;  /* 0x0000200e02007986 */ /* 0x000fe8000c101904 */
[----:B------:R-:W-:Y:S04]  /*0470*/  STG.E desc[UR4][R2.64+0x24], R7 ;  /* 0x0000240702007986 */ /* 0x000fe8000c101904 */
[----:B------:R-:W-:Y:S04]  /*0480*/  STG.E desc[UR4][R2.64+0x28], R11 ;  /* 0x0000280b02007986 */ /* 0x000fe8000c101904 */
[----:B------:R-:W-:Y:S01]  /*0490*/  STG.E desc[UR4][R2.64+0x2c], R15 ;  /* 0x00002c0f02007986 */ /* 0x000fe2000c101904 */
[----:B------:R-:W-:Y:S05]  /*04a0*/  EXIT ;  /* 0x000000000000794d */ /* 0x000fea0003800000 */
.L_x_47:
        /* <DEDUP_REMOVED lines=13> */
.L_x_81:


//--------------------- .text._Z29nppiCopy_32f_C3P3R_vectorizedPKfiPfS1_S1_iii --------------------------
	.section	.text._Z29nppiCopy_32f_C3P3R_vectorizedPKfiPfS1_S1_iii,"ax",@progbits
	.align	128
        .global         _Z29nppiCopy_32f_C3P3R_vectorizedPKfiPfS1_S1_iii
        .type           _Z29nppiCopy_32f_C3P3R_vectorizedPKfiPfS1_S1_iii,@function
        .size           _Z29nppiCopy_32f_C3P3R_vectorizedPKfiPfS1_S1_iii,(.L_x_82 - _Z29nppiCopy_32f_C3P3R_vectorizedPKfiPfS1_S1_iii)
        .other          _Z29nppiCopy_32f_C3P3R_vectorizedPKfiPfS1_S1_iii,@"STO_CUDA_ENTRY STV_DEFAULT"
_Z29nppiCopy_32f_C3P3R_vectorizedPKfiPfS1_S1_iii:
.text._Z29nppiCopy_32f_C3P3R_vectorizedPKfiPfS1_S1_iii:
        /* <DEDUP_REMOVED lines=22> */
[----:B------:R-:W-:Y:S02]  /*0160*/  SHF.R.S32.HI R6, RZ, 0x1f, R18 ;  /* 0x0000001fff067819 */ /* 0x000fe40000011412 */
[C---:B--2---:R-:W-:Y:S02]  /*0170*/  IADD3 R2, P2, PT, R18.reuse, UR8, RZ ;  /* 0x0000000812027c10 */ /* 0x044fe4000ff5e0ff */
[C---:B------:R-:W-:Y:S02]  /*0180*/  IADD3 R16, P3, PT, R18.reuse, UR10, RZ ;  /* 0x0000000a12107c10 */ /* 0x040fe4000ff7e0ff */
[----:B---3--:R-:W-:Y:S02]  /*0190*/  IADD3 R4, P1, PT, R3, UR6, RZ ;  /* 0x0000000603047c10 */ /* 0x008fe4000ff3e0ff */
        /* <DEDUP_REMOVED lines=10> */
.L_x_49:
        /* <DEDUP_REMOVED lines=18> */
.L_x_48:
[----:B------:R-:W-:-:S04]  /*0360*/  IMAD R23, R0, 0xc, RZ ;  /* 0x0000000c00177824 */ /* 0x000fc800078e02ff */
[----:B------:R-:W-:-:S05]  /*0370*/  IMAD.WIDE R22, R23, 0x4, R4 ;  /* 0x0000000417167825 */ /* 0x000fca00078e0204 */
[----:B------:R-:W2:Y:S04]  /*0380*/  LDG.E R4, desc[UR4][R22.64] ;  /* 0x0000000416047981 */ /* 0x000ea8000c1e1900 */
[----:B------:R-:W2:Y:S04]  /*0390*/  LDG.E R5, desc[UR4][R22.64+0xc] ;  /* 0x00000c0416057981 */ /* 0x000ea8000c1e1900 */
[----:B------:R-:W2:Y:S04]  /*03a0*/  LDG.E R6, desc[UR4][R22.64+0x18] ;  /* 0x0000180416067981 */ /* 0x000ea8000c1e1900 */
[----:B------:R-:W2:Y:S04]  /*03b0*/  LDG.E R7, desc[UR4][R22.64+0x24] ;  /* 0x0000240416077981 */ /* 0x000ea8000c1e1900 */
[----:B------:R-:W3:Y:S04]  /*03c0*/  LDG.E R8, desc[UR4][R22.64+0x4] ;  /* 0x0000040416087981 */ /* 0x000ee8000c1e1900 */
[----:B------:R-:W3:Y:S04]  /*03d0*/  LDG.E R9, desc[UR4][R22.64+0x10] ;  /* 0x0000100416097981 */ /* 0x000ee8000c1e1900 */
[----:B------:R-:W3:Y:S04]  /*03e0*/  LDG.E R10, desc[UR4][R22.64+0x1c] ;  /* 0x00001c04160a7981 */ /* 0x000ee8000c1e1900 */
[----:B------:R-:W3:Y:S04]  /*03f0*/  LDG.E R11, desc[UR4][R22.64+0x28] ;  /* 0x00002804160b7981 */ /* 0x000ee8000c1e1900 */
[----:B------:R-:W4:Y:S04]  /*0400*/  LDG.E R12, desc[UR4][R22.64+0x8] ;  /* 0x00000804160c7981 */ /* 0x000f28000c1e1900 */
[----:B------:R-:W4:Y:S04]  /*0410*/  LDG.E R13, desc[UR4][R22.64+0x14] ;  /* 0x00001404160d7981 */ /* 0x000f28000c1e1900 */
[----:B------:R-:W4:Y:S04]  /*0420*/  LDG.E R14, desc[UR4][R22.64+0x20] ;  /* 0x00002004160e7981 */ /* 0x000f28000c1e1900 */
[----:B------:R-:W4:Y:S01]  /*0430*/  LDG.E R15, desc[UR4][R22.64+0x2c] ;  /* 0x00002c04160f7981 */ /* 0x000f22000c1e1900 */
[----:B------:R-:W-:-:S04]  /*0440*/  IMAD.WIDE R2, R21, 0x4, R2 ;  /* 0x0000000415027825 */ /* 0x000fc800078e0202 */
[----:B------:R-:W-:-:S04]  /*0450*/  IMAD.WIDE R16, R21, 0x4, R16 ;  /* 0x0000000415107825 */ /* 0x000fc800078e0210 */
[----:B------:R-:W-:Y:S01]  /*0460*/  IMAD.WIDE R18, R21, 0x4, R18 ;  /* 0x0000000415127825 */ /* 0x000fe200078e0212 */
[----:B--2---:R-:W-:Y:S04]  /*0470*/  STG.E.128 desc[UR4][R2.64], R4 ;  /* 0x0000000402007986 */ /* 0x004fe8000c101d04 */
[----:B---3--:R-:W-:Y:S04]  /*0480*/  STG.E.128 desc[UR4][R16.64], R8 ;  /* 0x0000000810007986 */ /* 0x008fe8000c101d04 */
[----:B----4-:R-:W-:Y:S01]  /*0490*/  STG.E.128 desc[UR4][R18.64], R12 ;  /* 0x0000000c12007986 */ /* 0x010fe2000c101d04 */
[----:B------:R-:W-:Y:S05]  /*04a0*/  EXIT ;  /* 0x000000000000794d */ /* 0x000fea0003800000 */
.L_x_50:
        /* <DEDUP_REMOVED lines=13> */
.L_x_82:


//--------------------- .text._Z33nppiCopy_8u_C4R_vectorized_kernelPKhiPhiii --------------------------
	.section	.text._Z33nppiCopy_8u_C4R_vectorized_kernelPKhiPhiii,"ax",@progbits
	.align	128
        .global         _Z33nppiCopy_8u_C4R_vectorized_kernelPKhiPhiii
        .type           _Z33nppiCopy_8u_C4R_vectorized_kernelPKhiPhiii,@function
        .size           _Z33nppiCopy_8u_C4R_vectorized_kernelPKhiPhiii,(.L_x_83 - _Z33nppiCopy_8u_C4R_vectorized_kernelPKhiPhiii)
        .other          _Z33nppiCopy_8u_C4R_vectorized_kernelPKhiPhiii,@"STO_CUDA_ENTRY STV_DEFAULT"
_Z33nppiCopy_8u_C4R_vectorized_kernelPKhiPhiii:
.text._Z33nppiCopy_8u_C4R_vectorized_kernelPKhiPhiii:
        /* <DEDUP_REMOVED lines=30> */
.L_x_51:
        /* <DEDUP_REMOVED lines=10> */
.L_x_83:


//--------------------- .nv.shared.reserved.0     --------------------------
	.section	.nv.shared.reserved.0,"aw",@nobits
	.weak		__nv_reservedSMEM_offset_0_alias
	.size		__nv_reservedSMEM_offset_0_alias, 0, 64
	.other		__nv_reservedSMEM_offset_0_alias,@"STO_CUDA_RESERVED_SHARED STV_DEFAULT"
__nv_reservedSMEM_offset_0_alias:
	.zero		0
	.zero		64


//--------------------- .nv.constant0._Z21nppiCopy_PxCxR_kernelIfLi4EEvPKPT_iS1_iii --------------------------
	.section	.nv.constant0._Z21nppiCopy_PxCxR_kernelIfLi4EEvPKPT_iS1_iii,"a",@progbits
	.sectionflags	@""
	.align	4
.nv.constant0._Z21nppiCopy_PxCxR_kernelIfLi4EEvPKPT_iS1_iii:
	.zero		932


//--------------------- .nv.constant0._Z21nppiCopy_PxCxR_kernelItLi4EEvPKPT_iS1_iii --------------------------
	.section	.nv.constant0._Z21nppiCopy_PxCxR_kernelItLi4EEvPKPT_iS1_iii,"a",@progbits
	.sectionflags	@""
	.align	4
.nv.constant0._Z21nppiCopy_PxCxR_kernelItLi4EEvPKPT_iS1_iii:
	.zero		932


//--------------------- .nv.constant0._Z21nppiCopy_PxCxR_kernelIhLi4EEvPKPT_iS1_iii --------------------------
	.section	.nv.constant0._Z21nppiCopy_PxCxR_kernelIhLi4EEvPKPT_iS1_iii,"a",@progbits
	.sectionflags	@""
	.align	4
.nv.constant0._Z21nppiCopy_PxCxR_kernelIhLi4EEvPKPT_iS1_iii:
	.zero		932


//--------------------- .nv.constant0._Z31nppiCopy_PxCxR_kernel_optimizedIiLi3EEvPKT_S2_S2_iPS0_iii --------------------------
	.section	.nv.constant0._Z31nppiCopy_PxCxR_kernel_optimizedIiLi3EEvPKT_S2_S2_iPS0_iii,"a",@progbits
	.sectionflags	@""
	.align	4
.nv.constant0._Z31nppiCopy_PxCxR_kernel_optimizedIiLi3EEvPKT_S2_S2_iPS0_iii:
	.zero		948


//--------------------- .nv.constant0._Z31nppiCopy_PxCxR_kernel_optimizedIsLi3EEvPKT_S2_S2_iPS0_iii --------------------------
	.section	.nv.constant0._Z31nppiCopy_PxCxR_kernel_optimizedIsLi3EEvPKT_S2_S2_iPS0_iii,"a",@progbits
	.sectionflags	@""
	.align	4
.nv.constant0._Z31nppiCopy_PxCxR_kernel_optimizedIsLi3EEvPKT_S2_S2_iPS0_iii:
	.zero		948


//--------------------- .nv.constant0._Z31nppiCopy_PxCxR_kernel_optimizedItLi3EEvPKT_S2_S2_iPS0_iii --------------------------
	.section	.nv.constant0._Z31nppiCopy_PxCxR_kernel_optimizedItLi3EEvPKT_S2_S2_iPS0_iii,"a",@progbits
	.sectionflags	@""
	.align	4
.nv.constant0._Z31nppiCopy_PxCxR_kernel_optimizedItLi3EEvPKT_S2_S2_iPS0_iii:
	.zero		948


//--------------------- .nv.constant0._Z31nppiCopy_PxCxR_kernel_optimizedIhLi3EEvPKT_S2_S2_iPS0_iii --------------------------
	.section	.nv.constant0._Z31nppiCopy_PxCxR_kernel_optimizedIhLi3EEvPKT_S2_S2_iPS0_iii,"a",@progbits
	.sectionflags	@""
	.align	4
.nv.constant0._Z31nppiCopy_PxCxR_kernel_optimizedIhLi3EEvPKT_S2_S2_iPS0_iii:
	.zero		948


//--------------------- .nv.constant0._Z21nppiCopy_CxPxR_kernelIfLi4EEvPKT_iPKPS0_iii --------------------------
	.section	.nv.constant0._Z21nppiCopy_CxPxR_kernelIfLi4EEvPKT_iPKPS0_iii,"a",@progbits
	.sectionflags	@""
	.align	4
.nv.constant0._Z21nppiCopy_CxPxR_kernelIfLi4EEvPKT_iPKPS0_iii:
	.zero		932


//--------------------- .nv.constant0._Z21nppiCopy_CxPxR_kernelItLi4EEvPKT_iPKPS0_iii --------------------------
	.section	.nv.constant0._Z21nppiCopy_CxPxR_kernelItLi4EEvPKT_iPKPS0_iii,"a",@progbits
	.sectionflags	@""
	.align	4
.nv.constant0._Z21nppiCopy_CxPxR_kernelItLi4EEvPKT_iPKPS0_iii:
	.zero		932


//--------------------- .nv.constant0._Z21nppiCopy_CxPxR_kernelIhLi4EEvPKT_iPKPS0_iii --------------------------
	.section	.nv.constant0._Z21nppiCopy_CxPxR_kernelIhLi4EEvPKT_iPKPS0_iii,"a",@progbits
	.sectionflags	@""
	.align	4
.nv.constant0._Z21nppiCopy_CxPxR_kernelIhLi4EEvPKT_iPKPS0_iii:
	.zero		932


//--------------------- .nv.constant0._Z31nppiCopy_CxPxR_kernel_optimizedIiLi3EEvPKT_iPS0_S3_S3_iii --------------------------
	.section	.nv.constant0._Z31nppiCopy_CxPxR_kernel_optimizedIiLi3EEvPKT_iPS0_S3_S3_iii,"a",@progbits
	.sectionflags	@""
	.align	4
.nv.constant0._Z31nppiCopy_CxPxR_kernel_optimizedIiLi3EEvPKT_iPS0_S3_S3_iii:
	.zero		948


//--------------------- .nv.constant0._Z31nppiCopy_CxPxR_kernel_optimizedIsLi3EEvPKT_iPS0_S3_S3_iii --------------------------
	.section	.nv.constant0._Z31nppiCopy_CxPxR_kernel_optimizedIsLi3EEvPKT_iPS0_S3_S3_iii,"a",@progbits
	.sectionflags	@""
	.align	4
.nv.constant0._Z31nppiCopy_CxPxR_kernel_optimizedIsLi3EEvPKT_iPS0_S3_S3_iii:
	.zero		948


//--------------------- .nv.constant0._Z31nppiCopy_CxPxR_kernel_optimizedItLi3EEvPKT_iPS0_S3_S3_iii --------------------------
	.section	.nv.constant0._Z31nppiCopy_CxPxR_kernel_optimizedItLi3EEvPKT_iPS0_S3_S3_iii,"a",@progbits
	.sectionflags	@""
	.align	4
.nv.constant0._Z31nppiCopy_CxPxR_kernel_optimizedItLi3EEvPKT_iPS0_S3_S3_iii:
	.zero		948


//--------------------- .nv.constant0._Z31nppiCopy_CxPxR_kernel_optimizedIhLi3EEvPKT_iPS0_S3_S3_iii --------------------------
	.section	.nv.constant0._Z31nppiCopy_CxPxR_kernel_optimizedIhLi3EEvPKT_iPS0_S3_S3_iii,"a",@progbits
	.sectionflags	@""
	.align	4
.nv.constant0._Z31nppiCopy_CxPxR_kernel_optimizedIhLi3EEvPKT_iPS0_S3_S3_iii:
	.zero		948


//--------------------- .nv.constant0._Z15nppiCopy_kernelIfLi4EEvPKT_iPS0_iii --------------------------
	.section	.nv.constant0._Z15nppiCopy_kernelIfLi4EEvPKT_iPS0_iii,"a",@progbits
	.sectionflags	@""
	.align	4
.nv.constant0._Z15nppiCopy_kernelIfLi4EEvPKT_iPS0_iii:
	.zero		932


//--------------------- .nv.constant0._Z15nppiCopy_kernelIfLi3EEvPKT_iPS0_iii --------------------------
	.section	.nv.constant0._Z15nppiCopy_kernelIfLi3EEvPKT_iPS0_iii,"a",@progbits
	.sectionflags	@""
	.align	4
.nv.constant0._Z15nppiCopy_kernelIfLi3EEvPKT_iPS0_iii:
	.zero		932


//--------------------- .nv.constant0._Z15nppiCopy_kernelIfLi1EEvPKT_iPS0_iii --------------------------
	.section	.nv.constant0._Z15nppiCopy_kernelIfLi1EEvPKT_iPS0_iii,"a",@progbits
	.sectionflags	@""
	.align	4
.nv.constant0._Z15nppiCopy_kernelIfLi1EEvPKT_iPS0_iii:
	.zero		932


//--------------------- .nv.constant0._Z15nppiCopy_kernelIiLi4EEvPKT_iPS0_iii --------------------------
	.section	.nv.constant0._Z15nppiCopy_kernelIiLi4EEvPKT_iPS0_iii,"a",@progbits
	.sectionflags	@""
	.align	4
.nv.constant0._Z15nppiCopy_kernelIiLi4EEvPKT_iPS0_iii:
	.zero		932


//--------------------- .nv.constant0._Z15nppiCopy_kernelIiLi3EEvPKT_iPS0_iii --------------------------
	.section	.nv.constant0._Z15nppiCopy_kernelIiLi3EEvPKT_iPS0_iii,"a",@progbits
	.sectionflags	@""
	.align	4
.nv.constant0._Z15nppiCopy_kernelIiLi3EEvPKT_iPS0_iii:
	.zero		932


//--------------------- .nv.constant0._Z15nppiCopy_kernelIiLi1EEvPKT_iPS0_iii --------------------------
	.section	.nv.constant0._Z15nppiCopy_kernelIiLi1EEvPKT_iPS0_iii,"a",@progbits
	.sectionflags	@""
	.align	4
.nv.constant0._Z15nppiCopy_kernelIiLi1EEvPKT_iPS0_iii:
	.zero		932


//--------------------- .nv.constant0._Z15nppiCopy_kernelIsLi4EEvPKT_iPS0_iii --------------------------
	.section	.nv.constant0._Z15nppiCopy_kernelIsLi4EEvPKT_iPS0_iii,"a",@progbits
	.sectionflags	@""
	.align	4
.nv.constant0._Z15nppiCopy_kernelIsLi4EEvPKT_iPS0_iii:
	.zero		932


//--------------------- .nv.constant0._Z15nppiCopy_kernelIsLi3EEvPKT_iPS0_iii --------------------------
	.section	.nv.constant0._Z15nppiCopy_kernelIsLi3EEvPKT_iPS0_iii,"a",@progbits
	.sectionflags	@""
	.align	4
.nv.constant0._Z15nppiCopy_kernelIsLi3EEvPKT_iPS0_iii:
	.zero		932


//--------------------- .nv.constant0._Z15nppiCopy_kernelIsLi1EEvPKT_iPS0_iii --------------------------
	.section	.nv.constant0._Z15nppiCopy_kernelIsLi1EEvPKT_iPS0_iii,"a",@progbits
	.sectionflags	@""
	.align	4
.nv.constant0._Z15nppiCopy_kernelIsLi1EEvPKT_iPS0_iii:
	.zero		932


//--------------------- .nv.constant0._Z15nppiCopy_kernelItLi4EEvPKT_iPS0_iii --------------------------
	.section	.nv.constant0._Z15nppiCopy_kernelItLi4EEvPKT_iPS0_iii,"a",@progbits
	.sectionflags	@""
	.align	4
.nv.constant0._Z15nppiCopy_kernelItLi4EEvPKT_iPS0_iii:
	.zero		932


//--------------------- .nv.constant0._Z15nppiCopy_kernelItLi3EEvPKT_iPS0_iii --------------------------
	.section	.nv.constant0._Z15nppiCopy_kernelItLi3EEvPKT_iPS0_iii,"a",@progbits
	.sectionflags	@""
	.align	4
.nv.constant0._Z15nppiCopy_kernelItLi3EEvPKT_iPS0_iii:
	.zero		932


//--------------------- .nv.constant0._Z15nppiCopy_kernelItLi1EEvPKT_iPS0_iii --------------------------
	.section	.nv.constant0._Z15nppiCopy_kernelItLi1EEvPKT_iPS0_iii,"a",@progbits
	.sectionflags	@""
	.align	4
.nv.constant0._Z15nppiCopy_kernelItLi1EEvPKT_iPS0_iii:
	.zero		932


//--------------------- .nv.constant0._Z15nppiCopy_kernelIhLi4EEvPKT_iPS0_iii --------------------------
	.section	.nv.constant0._Z15nppiCopy_kernelIhLi4EEvPKT_iPS0_iii,"a",@progbits
	.sectionflags	@""
	.align	4
.nv.constant0._Z15nppiCopy_kernelIhLi4EEvPKT_iPS0_iii:
	.zero		932


//--------------------- .nv.constant0._Z15nppiCopy_kernelIhLi3EEvPKT_iPS0_iii --------------------------
	.section	.nv.constant0._Z15nppiCopy_kernelIhLi3EEvPKT_iPS0_iii,"a",@progbits
	.sectionflags	@""
	.align	4
.nv.constant0._Z15nppiCopy_kernelIhLi3EEvPKT_iPS0_iii:
	.zero		932


//--------------------- .nv.constant0._Z15nppiCopy_kernelIhLi1EEvPKT_iPS0_iii --------------------------
	.section	.nv.constant0._Z15nppiCopy_kernelIhLi1EEvPKT_iPS0_iii,"a",@progbits
	.sectionflags	@""
	.align	4
.nv.constant0._Z15nppiCopy_kernelIhLi1EEvPKT_iPS0_iii:
	.zero		932


//--------------------- .nv.constant0._Z29nppiCopy_32f_P3C3R_vectorizedPKfS0_S0_iPfiii --------------------------
	.section	.nv.constant0._Z29nppiCopy_32f_P3C3R_vectorizedPKfS0_S0_iPfiii,"a",@progbits
	.sectionflags	@""
	.align	4
.nv.constant0._Z29nppiCopy_32f_P3C3R_vectorizedPKfS0_S0_iPfiii:
	.zero		948


//--------------------- .nv.constant0._Z29nppiCopy_32f_C3P3R_vectorizedPKfiPfS1_S1_iii --------------------------
	.section	.nv.constant0._Z29nppiCopy_32f_C3P3R_vectorizedPKfiPfS1_S1_iii,"a",@progbits
	.sectionflags	@""
	.align	4
.nv.constant0._Z29nppiCopy_32f_C3P3R_vectorizedPKfiPfS1_S1_iii:
	.zero		948


//--------------------- .nv.constant0._Z33nppiCopy_8u_C4R_vectorized_kernelPKhiPhiii --------------------------
	.section	.nv.constant0._Z33nppiCopy_8u_C4R_vectorized_kernelPKhiPhiii,"a",@progbits
	.sectionflags	@""
	.align	4
.nv.constant0._Z33nppiCopy_8u_C4R_vectorized_kernelPKhiPhiii:
	.zero		932


//--------------------- SYMBOLS --------------------------

	.type		.nv.reservedSmem.offset0,@object
	.size		.nv.reservedSmem.offset0,0x4
